//
// Generated by NVIDIA NVVM Compiler
//
// Compiler Build ID: CL-36424714
// Cuda compilation tools, release 13.0, V13.0.88
// Based on NVVM 20.0.0
//

.version 9.0
.target sm_100
.address_size 64

	// .globl	_Z10addGPU_1_1iPfS_

.visible .entry _Z10addGPU_1_1iPfS_(
	.param .u32 _Z10addGPU_1_1iPfS__param_0,
	.param .u64 .ptr .align 1 _Z10addGPU_1_1iPfS__param_1,
	.param .u64 .ptr .align 1 _Z10addGPU_1_1iPfS__param_2
)
{
	.reg .pred 	%p<10>;
	.reg .b32 	%r<23>;
	.reg .b32 	%f<88>;
	.reg .b64 	%rd<28>;

	ld.param.u32 	%r16, [_Z10addGPU_1_1iPfS__param_0];
	ld.param.u64 	%rd15, [_Z10addGPU_1_1iPfS__param_1];
	ld.param.u64 	%rd16, [_Z10addGPU_1_1iPfS__param_2];
	cvta.to.global.u64 	%rd1, %rd16;
	cvta.to.global.u64 	%rd2, %rd15;
	setp.lt.s32 	%p1, %r16, 1;
	@%p1 bra 	$L__BB0_13;
	and.b32  	%r1, %r16, 15;
	setp.lt.u32 	%p2, %r16, 16;
	mov.b32 	%r20, 0;
	@%p2 bra 	$L__BB0_4;
	and.b32  	%r20, %r16, 2147483632;
	neg.s32 	%r18, %r20;
	add.s64 	%rd25, %rd2, 32;
	add.s64 	%rd24, %rd1, 32;
$L__BB0_3:
	.pragma "nounroll";
	ld.global.f32 	%f1, [%rd25+-32];
	ld.global.f32 	%f2, [%rd24+-32];
	add.f32 	%f3, %f1, %f2;
	st.global.f32 	[%rd24+-32], %f3;
	ld.global.f32 	%f4, [%rd25+-28];
	ld.global.f32 	%f5, [%rd24+-28];
	add.f32 	%f6, %f4, %f5;
	st.global.f32 	[%rd24+-28], %f6;
	ld.global.f32 	%f7, [%rd25+-24];
	ld.global.f32 	%f8, [%rd24+-24];
	add.f32 	%f9, %f7, %f8;
	st.global.f32 	[%rd24+-24], %f9;
	ld.global.f32 	%f10, [%rd25+-20];
	ld.global.f32 	%f11, [%rd24+-20];
	add.f32 	%f12, %f10, %f11;
	st.global.f32 	[%rd24+-20], %f12;
	ld.global.f32 	%f13, [%rd25+-16];
	ld.global.f32 	%f14, [%rd24+-16];
	add.f32 	%f15, %f13, %f14;
	st.global.f32 	[%rd24+-16], %f15;
	ld.global.f32 	%f16, [%rd25+-12];
	ld.global.f32 	%f17, [%rd24+-12];
	add.f32 	%f18, %f16, %f17;
	st.global.f32 	[%rd24+-12], %f18;
	ld.global.f32 	%f19, [%rd25+-8];
	ld.global.f32 	%f20, [%rd24+-8];
	add.f32 	%f21, %f19, %f20;
	st.global.f32 	[%rd24+-8], %f21;
	ld.global.f32 	%f22, [%rd25+-4];
	ld.global.f32 	%f23, [%rd24+-4];
	add.f32 	%f24, %f22, %f23;
	st.global.f32 	[%rd24+-4], %f24;
	ld.global.f32 	%f25, [%rd25];
	ld.global.f32 	%f26, [%rd24];
	add.f32 	%f27, %f25, %f26;
	st.global.f32 	[%rd24], %f27;
	ld.global.f32 	%f28, [%rd25+4];
	ld.global.f32 	%f29, [%rd24+4];
	add.f32 	%f30, %f28, %f29;
	st.global.f32 	[%rd24+4], %f30;
	ld.global.f32 	%f31, [%rd25+8];
	ld.global.f32 	%f32, [%rd24+8];
	add.f32 	%f33, %f31, %f32;
	st.global.f32 	[%rd24+8], %f33;
	ld.global.f32 	%f34, [%rd25+12];
	ld.global.f32 	%f35, [%rd24+12];
	add.f32 	%f36, %f34, %f35;
	st.global.f32 	[%rd24+12], %f36;
	ld.global.f32 	%f37, [%rd25+16];
	ld.global.f32 	%f38, [%rd24+16];
	add.f32 	%f39, %f37, %f38;
	st.global.f32 	[%rd24+16], %f39;
	ld.global.f32 	%f40, [%rd25+20];
	ld.global.f32 	%f41, [%rd24+20];
	add.f32 	%f42, %f40, %f41;
	st.global.f32 	[%rd24+20], %f42;
	ld.global.f32 	%f43, [%rd25+24];
	ld.global.f32 	%f44, [%rd24+24];
	add.f32 	%f45, %f43, %f44;
	st.global.f32 	[%rd24+24], %f45;
	ld.global.f32 	%f46, [%rd25+28];
	ld.global.f32 	%f47, [%rd24+28];
	add.f32 	%f48, %f46, %f47;
	st.global.f32 	[%rd24+28], %f48;
	add.s32 	%r18, %r18, 16;
	add.s64 	%rd25, %rd25, 64;
	add.s64 	%rd24, %rd24, 64;
	setp.ne.s32 	%p3, %r18, 0;
	@%p3 bra 	$L__BB0_3;
$L__BB0_4:
	setp.eq.s32 	%p4, %r1, 0;
	@%p4 bra 	$L__BB0_13;
	and.b32  	%r7, %r16, 7;
	setp.lt.u32 	%p5, %r1, 8;
	@%p5 bra 	$L__BB0_7;
	mul.wide.u32 	%rd17, %r20, 4;
	add.s64 	%rd18, %rd2, %rd17;
	ld.global.f32 	%f49, [%rd18];
	add.s64 	%rd19, %rd1, %rd17;
	ld.global.f32 	%f50, [%rd19];
	add.f32 	%f51, %f49, %f50;
	st.global.f32 	[%rd19], %f51;
	ld.global.f32 	%f52, [%rd18+4];
	ld.global.f32 	%f53, [%rd19+4];
	add.f32 	%f54, %f52, %f53;
	st.global.f32 	[%rd19+4], %f54;
	ld.global.f32 	%f55, [%rd18+8];
	ld.global.f32 	%f56, [%rd19+8];
	add.f32 	%f57, %f55, %f56;
	st.global.f32 	[%rd19+8], %f57;
	ld.global.f32 	%f58, [%rd18+12];
	ld.global.f32 	%f59, [%rd19+12];
	add.f32 	%f60, %f58, %f59;
	st.global.f32 	[%rd19+12], %f60;
	ld.global.f32 	%f61, [%rd18+16];
	ld.global.f32 	%f62, [%rd19+16];
	add.f32 	%f63, %f61, %f62;
	st.global.f32 	[%rd19+16], %f63;
	ld.global.f32 	%f64, [%rd18+20];
	ld.global.f32 	%f65, [%rd19+20];
	add.f32 	%f66, %f64, %f65;
	st.global.f32 	[%rd19+20], %f66;
	ld.global.f32 	%f67, [%rd18+24];
	ld.global.f32 	%f68, [%rd19+24];
	add.f32 	%f69, %f67, %f68;
	st.global.f32 	[%rd19+24], %f69;
	ld.global.f32 	%f70, [%rd18+28];
	ld.global.f32 	%f71, [%rd19+28];
	add.f32 	%f72, %f70, %f71;
	st.global.f32 	[%rd19+28], %f72;
	add.s32 	%r20, %r20, 8;
$L__BB0_7:
	setp.eq.s32 	%p6, %r7, 0;
	@%p6 bra 	$L__BB0_13;
	and.b32  	%r10, %r16, 3;
	setp.lt.u32 	%p7, %r7, 4;
	@%p7 bra 	$L__BB0_10;
	mul.wide.u32 	%rd20, %r20, 4;
	add.s64 	%rd21, %rd2, %rd20;
	ld.global.f32 	%f73, [%rd21];
	add.s64 	%rd22, %rd1, %rd20;
	ld.global.f32 	%f74, [%rd22];
	add.f32 	%f75, %f73, %f74;
	st.global.f32 	[%rd22], %f75;
	ld.global.f32 	%f76, [%rd21+4];
	ld.global.f32 	%f77, [%rd22+4];
	add.f32 	%f78, %f76, %f77;
	st.global.f32 	[%rd22+4], %f78;
	ld.global.f32 	%f79, [%rd21+8];
	ld.global.f32 	%f80, [%rd22+8];
	add.f32 	%f81, %f79, %f80;
	st.global.f32 	[%rd22+8], %f81;
	ld.global.f32 	%f82, [%rd21+12];
	ld.global.f32 	%f83, [%rd22+12];
	add.f32 	%f84, %f82, %f83;
	st.global.f32 	[%rd22+12], %f84;
	add.s32 	%r20, %r20, 4;
$L__BB0_10:
	setp.eq.s32 	%p8, %r10, 0;
	@%p8 bra 	$L__BB0_13;
	mul.wide.u32 	%rd23, %r20, 4;
	add.s64 	%rd27, %rd1, %rd23;
	add.s64 	%rd26, %rd2, %rd23;
	neg.s32 	%r22, %r10;
$L__BB0_12:
	.pragma "nounroll";
	ld.global.f32 	%f85, [%rd26];
	ld.global.f32 	%f86, [%rd27];
	add.f32 	%f87, %f85, %f86;
	st.global.f32 	[%rd27], %f87;
	add.s64 	%rd27, %rd27, 4;
	add.s64 	%rd26, %rd26, 4;
	add.s32 	%r22, %r22, 1;
	setp.ne.s32 	%p9, %r22, 0;
	@%p9 bra 	$L__BB0_12;
$L__BB0_13:
	ret;

}
	// .globl	_Z10addGPU_N_1iPfS_
.visible .entry _Z10addGPU_N_1iPfS_(
	.param .u32 _Z10addGPU_N_1iPfS__param_0,
	.param .u64 .ptr .align 1 _Z10addGPU_N_1iPfS__param_1,
	.param .u64 .ptr .align 1 _Z10addGPU_N_1iPfS__param_2
)
{
	.reg .pred 	%p<6>;
	.reg .b32 	%r<29>;
	.reg .b32 	%f<16>;
	.reg .b64 	%rd<13>;

	ld.param.u32 	%r15, [_Z10addGPU_N_1iPfS__param_0];
	ld.param.u64 	%rd5, [_Z10addGPU_N_1iPfS__param_1];
	ld.param.u64 	%rd6, [_Z10addGPU_N_1iPfS__param_2];
	cvta.to.global.u64 	%rd1, %rd6;
	cvta.to.global.u64 	%rd2, %rd5;
	mov.u32 	%r16, %nctaid.x;
	mov.u32 	%r17, %ctaid.x;
	add.s32 	%r18, %r16, %r15;
	add.s32 	%r19, %r18, -1;
	div.s32 	%r20, %r19, %r16;
	mul.lo.s32 	%r1, %r20, %r17;
	add.s32 	%r21, %r1, %r20;
	min.s32 	%r2, %r21, %r15;
	setp.ge.s32 	%p1, %r1, %r2;
	@%p1 bra 	$L__BB1_7;
	sub.s32 	%r22, %r2, %r1;
	and.b32  	%r3, %r22, 3;
	setp.eq.s32 	%p2, %r3, 0;
	mov.u32 	%r26, %r1;
	@%p2 bra 	$L__BB1_4;
	neg.s32 	%r24, %r3;
	mov.u32 	%r26, %r1;
$L__BB1_3:
	.pragma "nounroll";
	mul.wide.s32 	%rd7, %r26, 4;
	add.s64 	%rd8, %rd1, %rd7;
	add.s64 	%rd9, %rd2, %rd7;
	ld.global.f32 	%f1, [%rd9];
	ld.global.f32 	%f2, [%rd8];
	add.f32 	%f3, %f1, %f2;
	st.global.f32 	[%rd8], %f3;
	add.s32 	%r26, %r26, 1;
	add.s32 	%r24, %r24, 1;
	setp.ne.s32 	%p3, %r24, 0;
	@%p3 bra 	$L__BB1_3;
$L__BB1_4:
	sub.s32 	%r23, %r1, %r2;
	setp.gt.u32 	%p4, %r23, -4;
	@%p4 bra 	$L__BB1_7;
	sub.s32 	%r27, %r26, %r2;
	add.s64 	%rd3, %rd2, 8;
	add.s64 	%rd4, %rd1, 8;
$L__BB1_6:
	mul.wide.s32 	%rd10, %r26, 4;
	add.s64 	%rd11, %rd3, %rd10;
	add.s64 	%rd12, %rd4, %rd10;
	ld.global.f32 	%f4, [%rd11+-8];
	ld.global.f32 	%f5, [%rd12+-8];
	add.f32 	%f6, %f4, %f5;
	st.global.f32 	[%rd12+-8], %f6;
	ld.global.f32 	%f7, [%rd11+-4];
	ld.global.f32 	%f8, [%rd12+-4];
	add.f32 	%f9, %f7, %f8;
	st.global.f32 	[%rd12+-4], %f9;
	ld.global.f32 	%f10, [%rd11];
	ld.global.f32 	%f11, [%rd12];
	add.f32 	%f12, %f10, %f11;
	st.global.f32 	[%rd12], %f12;
	ld.global.f32 	%f13, [%rd11+4];
	ld.global.f32 	%f14, [%rd12+4];
	add.f32 	%f15, %f13, %f14;
	st.global.f32 	[%rd12+4], %f15;
	add.s32 	%r26, %r26, 4;
	add.s32 	%r27, %r27, 4;
	setp.ne.s32 	%p5, %r27, 0;
	@%p5 bra 	$L__BB1_6;
$L__BB1_7:
	ret;

}
	// .globl	_Z10addGPU_1_NiPfS_
.visible .entry _Z10addGPU_1_NiPfS_(
	.param .u32 _Z10addGPU_1_NiPfS__param_0,
	.param .u64 .ptr .align 1 _Z10addGPU_1_NiPfS__param_1,
	.param .u64 .ptr .align 1 _Z10addGPU_1_NiPfS__param_2
)
{
	.reg .pred 	%p<6>;
	.reg .b32 	%r<29>;
	.reg .b32 	%f<16>;
	.reg .b64 	%rd<13>;

	ld.param.u32 	%r15, [_Z10addGPU_1_NiPfS__param_0];
	ld.param.u64 	%rd5, [_Z10addGPU_1_NiPfS__param_1];
	ld.param.u64 	%rd6, [_Z10addGPU_1_NiPfS__param_2];
	cvta.to.global.u64 	%rd1, %rd6;
	cvta.to.global.u64 	%rd2, %rd5;
	mov.u32 	%r16, %ntid.x;
	mov.u32 	%r17, %tid.x;
	add.s32 	%r18, %r16, %r15;
	add.s32 	%r19, %r18, -1;
	div.s32 	%r20, %r19, %r16;
	mul.lo.s32 	%r1, %r20, %r17;
	add.s32 	%r21, %r1, %r20;
	min.s32 	%r2, %r21, %r15;
	setp.ge.s32 	%p1, %r1, %r2;
	@%p1 bra 	$L__BB2_7;
	sub.s32 	%r22, %r2, %r1;
	and.b32  	%r3, %r22, 3;
	setp.eq.s32 	%p2, %r3, 0;
	mov.u32 	%r26, %r1;
	@%p2 bra 	$L__BB2_4;
	neg.s32 	%r24, %r3;
	mov.u32 	%r26, %r1;
$L__BB2_3:
	.pragma "nounroll";
	mul.wide.s32 	%rd7, %r26, 4;
	add.s64 	%rd8, %rd1, %rd7;
	add.s64 	%rd9, %rd2, %rd7;
	ld.global.f32 	%f1, [%rd9];
	ld.global.f32 	%f2, [%rd8];
	add.f32 	%f3, %f1, %f2;
	st.global.f32 	[%rd8], %f3;
	add.s32 	%r26, %r26, 1;
	add.s32 	%r24, %r24, 1;
	setp.ne.s32 	%p3, %r24, 0;
	@%p3 bra 	$L__BB2_3;
$L__BB2_4:
	sub.s32 	%r23, %r1, %r2;
	setp.gt.u32 	%p4, %r23, -4;
	@%p4 bra 	$L__BB2_7;
	sub.s32 	%r27, %r26, %r2;
	add.s64 	%rd3, %rd2, 8;
	add.s64 	%rd4, %rd1, 8;
$L__BB2_6:
	mul.wide.s32 	%rd10, %r26, 4;
	add.s64 	%rd11, %rd3, %rd10;
	add.s64 	%rd12, %rd4, %rd10;
	ld.global.f32 	%f4, [%rd11+-8];
	ld.global.f32 	%f5, [%rd12+-8];
	add.f32 	%f6, %f4, %f5;
	st.global.f32 	[%rd12+-8], %f6;
	ld.global.f32 	%f7, [%rd11+-4];
	ld.global.f32 	%f8, [%rd12+-4];
	add.f32 	%f9, %f7, %f8;
	st.global.f32 	[%rd12+-4], %f9;
	ld.global.f32 	%f10, [%rd11];
	ld.global.f32 	%f11, [%rd12];
	add.f32 	%f12, %f10, %f11;
	st.global.f32 	[%rd12], %f12;
	ld.global.f32 	%f13, [%rd11+4];
	ld.global.f32 	%f14, [%rd12+4];
	add.f32 	%f15, %f13, %f14;
	st.global.f32 	[%rd12+4], %f15;
	add.s32 	%r26, %r26, 4;
	add.s32 	%r27, %r27, 4;
	setp.ne.s32 	%p5, %r27, 0;
	@%p5 bra 	$L__BB2_6;
$L__BB2_7:
	ret;

}
	// .globl	_Z10addGPU_N_NiPfS_
.visible .entry _Z10addGPU_N_NiPfS_(
	.param .u32 _Z10addGPU_N_NiPfS__param_0,
	.param .u64 .ptr .align 1 _Z10addGPU_N_NiPfS__param_1,
	.param .u64 .ptr .align 1 _Z10addGPU_N_NiPfS__param_2
)
{
	.reg .pred 	%p<6>;
	.reg .b32 	%r<31>;
	.reg .b32 	%f<16>;
	.reg .b64 	%rd<13>;

	ld.param.u32 	%r15, [_Z10addGPU_N_NiPfS__param_0];
	ld.param.u64 	%rd5, [_Z10addGPU_N_NiPfS__param_1];
	ld.param.u64 	%rd6, [_Z10addGPU_N_NiPfS__param_2];
	cvta.to.global.u64 	%rd1, %rd6;
	cvta.to.global.u64 	%rd2, %rd5;
	mov.u32 	%r16, %nctaid.x;
	mov.u32 	%r17, %ntid.x;
	mov.u32 	%r18, %ctaid.x;
	mov.u32 	%r19, %tid.x;
	mul.lo.s32 	%r20, %r16, %r17;
	div.s32 	%r21, %r15, %r20;
	mad.lo.s32 	%r22, %r18, %r17, %r19;
	mul.lo.s32 	%r1, %r22, %r21;
	add.s32 	%r23, %r1, %r21;
	min.s32 	%r2, %r23, %r15;
	setp.ge.s32 	%p1, %r1, %r2;
	@%p1 bra 	$L__BB3_7;
	sub.s32 	%r24, %r2, %r1;
	and.b32  	%r3, %r24, 3;
	setp.eq.s32 	%p2, %r3, 0;
	mov.u32 	%r28, %r1;
	@%p2 bra 	$L__BB3_4;
	neg.s32 	%r26, %r3;
	mov.u32 	%r28, %r1;
$L__BB3_3:
	.pragma "nounroll";
	mul.wide.s32 	%rd7, %r28, 4;
	add.s64 	%rd8, %rd1, %rd7;
	add.s64 	%rd9, %rd2, %rd7;
	ld.global.f32 	%f1, [%rd9];
	ld.global.f32 	%f2, [%rd8];
	add.f32 	%f3, %f1, %f2;
	st.global.f32 	[%rd8], %f3;
	add.s32 	%r28, %r28, 1;
	add.s32 	%r26, %r26, 1;
	setp.ne.s32 	%p3, %r26, 0;
	@%p3 bra 	$L__BB3_3;
$L__BB3_4:
	sub.s32 	%r25, %r1, %r2;
	setp.gt.u32 	%p4, %r25, -4;
	@%p4 bra 	$L__BB3_7;
	sub.s32 	%r29, %r28, %r2;
	add.s64 	%rd3, %rd2, 8;
	add.s64 	%rd4, %rd1, 8;
$L__BB3_6:
	mul.wide.s32 	%rd10, %r28, 4;
	add.s64 	%rd11, %rd3, %rd10;
	add.s64 	%rd12, %rd4, %rd10;
	ld.global.f32 	%f4, [%rd11+-8];
	ld.global.f32 	%f5, [%rd12+-8];
	add.f32 	%f6, %f4, %f5;
	st.global.f32 	[%rd12+-8], %f6;
	ld.global.f32 	%f7, [%rd11+-4];
	ld.global.f32 	%f8, [%rd12+-4];
	add.f32 	%f9, %f7, %f8;
	st.global.f32 	[%rd12+-4], %f9;
	ld.global.f32 	%f10, [%rd11];
	ld.global.f32 	%f11, [%rd12];
	add.f32 	%f12, %f10, %f11;
	st.global.f32 	[%rd12], %f12;
	ld.global.f32 	%f13, [%rd11+4];
	ld.global.f32 	%f14, [%rd12+4];
	add.f32 	%f15, %f13, %f14;
	st.global.f32 	[%rd12+4], %f15;
	add.s32 	%r28, %r28, 4;
	add.s32 	%r29, %r29, 4;
	setp.ne.s32 	%p5, %r29, 0;
	@%p5 bra 	$L__BB3_6;
$L__BB3_7:
	ret;

}


// ===== COMPILED SASS (sm_100) =====

	.target	sm_100

	.elftype	@"ET_EXEC"


//--------------------- .note.nv.tkinfo           --------------------------
	.section	.note.nv.tkinfo,"",@"SHT_NOTE"
	.sectionflags	@"SHF_NOTE_NV_TKINFO"
	.tkinfo
        /*0018*/ 	.word	0x00000002
        /*0030*/ 	.string	""
        /*0030*/ 	.string	"ptxas"
        /*0030*/ 	.string	"Cuda compilation tools, release 13.0, V13.0.88"
        /*0030*/ 	.string	"Build cuda_13.0.r13.0/compiler.36424714_0"
        /*0030*/ 	.string	"-arch sm_100 -m 64 "



//--------------------- .note.nv.cuinfo           --------------------------
	.section	.note.nv.cuinfo,"",@"SHT_NOTE"
	.sectionflags	@"SHF_NOTE_NV_CUINFO"
        /*0018*/ 	.short	0x0002
        /*001a*/ 	.short	0x0064
        /*001c*/ 	.short	0x0082
	.zero		2


//--------------------- .nv.info                  --------------------------
	.section	.nv.info,"",@"SHT_CUDA_INFO"
	.align	4


	//----- nvinfo : EIATTR_REGCOUNT
	.align		4
        /*0000*/ 	.byte	0x04, 0x2f
        /*0002*/ 	.short	(.L_1 - .L_0)
	.align		4
.L_0:
        /*0004*/ 	.word	index@(_Z10addGPU_1_1iPfS_)
        /*0008*/ 	.word	0x00000012


	//----- nvinfo : EIATTR_FRAME_SIZE
	.align		4
.L_1:
        /*000c*/ 	.byte	0x04, 0x11
        /*000e*/ 	.short	(.L_3 - .L_2)
	.align		4
.L_2:
        /*0010*/ 	.word	index@(_Z10addGPU_1_1iPfS_)
        /*0014*/ 	.word	0x00000000


	//----- nvinfo : EIATTR_REGCOUNT
	.align		4
.L_3:
        /*0018*/ 	.byte	0x04, 0x2f
        /*001a*/ 	.short	(.L_5 - .L_4)
	.align		4
.L_4:
        /*001c*/ 	.word	index@(_Z10addGPU_N_1iPfS_)
        /*0020*/ 	.word	0x0000001a


	//----- nvinfo : EIATTR_FRAME_SIZE
	.align		4
.L_5:
        /*0024*/ 	.byte	0x04, 0x11
        /*0026*/ 	.short	(.L_7 - .L_6)
	.align		4
.L_6:
        /*0028*/ 	.word	index@(_Z10addGPU_N_1iPfS_)
        /*002c*/ 	.word	0x00000000


	//----- nvinfo : EIATTR_REGCOUNT
	.align		4
.L_7:
        /*0030*/ 	.byte	0x04, 0x2f
        /*0032*/ 	.short	(.L_9 - .L_8)
	.align		4
.L_8:
        /*0034*/ 	.word	index@(_Z10addGPU_1_NiPfS_)
        /*0038*/ 	.word	0x00000010


	//----- nvinfo : EIATTR_FRAME_SIZE
	.align		4
.L_9:
        /*003c*/ 	.byte	0x04, 0x11
        /*003e*/ 	.short	(.L_11 - .L_10)
	.align		4
.L_10:
        /*0040*/ 	.word	index@(_Z10addGPU_1_NiPfS_)
        /*0044*/ 	.word	0x00000000


	//----- nvinfo : EIATTR_REGCOUNT
	.align		4
.L_11:
        /*0048*/ 	.byte	0x04, 0x2f
        /*004a*/ 	.short	(.L_13 - .L_12)
	.align		4
.L_12:
        /*004c*/ 	.word	index@(_Z10addGPU_N_NiPfS_)
        /*0050*/ 	.word	0x00000010


	//----- nvinfo : EIATTR_FRAME_SIZE
	.align		4
.L_13:
        /*0054*/ 	.byte	0x04, 0x11
        /*0056*/ 	.short	(.L_15 - .L_14)
	.align		4
.L_14:
        /*0058*/ 	.word	index@(_Z10addGPU_N_NiPfS_)
        /*005c*/ 	.word	0x00000000


	//----- nvinfo : EIATTR_MIN_STACK_SIZE
	.align		4
.L_15:
        /*0060*/ 	.byte	0x04, 0x12
        /*0062*/ 	.short	(.L_17 - .L_16)
	.align		4
.L_16:
        /*0064*/ 	.word	index@(_Z10addGPU_N_NiPfS_)
        /*0068*/ 	.word	0x00000000


	//----- nvinfo : EIATTR_MIN_STACK_SIZE
	.align		4
.L_17:
        /*006c*/ 	.byte	0x04, 0x12
        /*006e*/ 	.short	(.L_19 - .L_18)
	.align		4
.L_18:
        /*0070*/ 	.word	index@(_Z10addGPU_1_NiPfS_)
        /*0074*/ 	.word	0x00000000


	//----- nvinfo : EIATTR_MIN_STACK_SIZE
	.align		4
.L_19:
        /*0078*/ 	.byte	0x04, 0x12
        /*007a*/ 	.short	(.L_21 - .L_20)
	.align		4
.L_20:
        /*007c*/ 	.word	index@(_Z10addGPU_N_1iPfS_)
        /*0080*/ 	.word	0x00000000


	//----- nvinfo : EIATTR_MIN_STACK_SIZE
	.align		4
.L_21:
        /*0084*/ 	.byte	0x04, 0x12
        /*0086*/ 	.short	(.L_23 - .L_22)
	.align		4
.L_22:
        /*0088*/ 	.word	index@(_Z10addGPU_1_1iPfS_)
        /*008c*/ 	.word	0x00000000
.L_23:


//--------------------- .nv.compat                --------------------------
	.section	.nv.compat,"",@"SHT_CUDA_COMPAT_INFO"
	.align	4
        /*0000*/ 	.byte	0x02, 0x09, 0x00, 0x00, 0x02, 0x02, 0x01, 0x00, 0x02, 0x05, 0x05, 0x00, 0x03, 0x07, 0x01, 0x01
        /*0010*/ 	.byte	0x02, 0x03, 0x00, 0x00, 0x02, 0x06, 0x01, 0x00, 0x04, 0x0b, 0x08, 0x00, 0x09, 0x00, 0x00, 0x00
        /*0020*/ 	.byte	0x00, 0x00, 0x00, 0x00


//--------------------- .nv.info._Z10addGPU_N_NiPfS_ --------------------------
	.section	.nv.info._Z10addGPU_N_NiPfS_,"",@"SHT_CUDA_INFO"
	.sectionflags	@""
	.align	4


	//----- nvinfo : EIATTR_CUDA_API_VERSION
	.align		4
        /*0000*/ 	.byte	0x04, 0x37
        /*0002*/ 	.short	(.L_25 - .L_24)
.L_24:
        /*0004*/ 	.word	0x00000082


	//----- nvinfo : EIATTR_KPARAM_INFO
	.align		4
.L_25:
        /*0008*/ 	.byte	0x04, 0x17
        /*000a*/ 	.short	(.L_27 - .L_26)
.L_26:
        /*000c*/ 	.word	0x00000000
        /*0010*/ 	.short	0x0002
        /*0012*/ 	.short	0x0010
        /*0014*/ 	.byte	0x00, 0xf5, 0x21, 0x00


	//----- nvinfo : EIATTR_KPARAM_INFO
	.align		4
.L_27:
        /*0018*/ 	.byte	0x04, 0x17
        /*001a*/ 	.short	(.L_29 - .L_28)
.L_28:
        /*001c*/ 	.word	0x00000000
        /*0020*/ 	.short	0x0001
        /*0022*/ 	.short	0x0008
        /*0024*/ 	.byte	0x00, 0xf5, 0x21, 0x00


	//----- nvinfo : EIATTR_KPARAM_INFO
	.align		4
.L_29:
        /*0028*/ 	.byte	0x04, 0x17
        /*002a*/ 	.short	(.L_31 - .L_30)
.L_30:
        /*002c*/ 	.word	0x00000000
        /*0030*/ 	.short	0x0000
        /*0032*/ 	.short	0x0000
        /*0034*/ 	.byte	0x00, 0xf0, 0x11, 0x00


	//----- nvinfo : EIATTR_SPARSE_MMA_MASK
	.align		4
.L_31:
        /*0038*/ 	.byte	0x03, 0x50
        /*003a*/ 	.short	0x0000


	//----- nvinfo : EIATTR_MAXREG_COUNT
	.align		4
        /*003c*/ 	.byte	0x03, 0x1b
        /*003e*/ 	.short	0x00ff


	//----- nvinfo : EIATTR_MERCURY_ISA_VERSION
	.align		4
        /*0040*/ 	.byte	0x03, 0x5f
        /*0042*/ 	.short	0x0101


	//----- nvinfo : EIATTR_VRC_CTA_INIT_COUNT
	.align		4
        /*0044*/ 	.byte	0x02, 0x4a
	.zero		1
	.zero		1


	//----- nvinfo : EIATTR_EXIT_INSTR_OFFSETS
	.align		4
        /*0048*/ 	.byte	0x04, 0x1c
        /*004a*/ 	.short	(.L_33 - .L_32)


	//   ....[0]....
.L_32:
        /*004c*/ 	.word	0x00000240


	//   ....[1]....
        /*0050*/ 	.word	0x000003c0


	//   ....[2]....
        /*0054*/ 	.word	0x000005e0


	//----- nvinfo : EIATTR_CRS_STACK_SIZE
	.align		4
.L_33:
        /*0058*/ 	.byte	0x04, 0x1e
        /*005a*/ 	.short	(.L_35 - .L_34)
.L_34:
        /*005c*/ 	.word	0x00000000


	//----- nvinfo : EIATTR_CBANK_PARAM_SIZE
	.align		4
.L_35:
        /*0060*/ 	.byte	0x03, 0x19
        /*0062*/ 	.short	0x0018


	//----- nvinfo : EIATTR_PARAM_CBANK
	.align		4
        /*0064*/ 	.byte	0x04, 0x0a
        /*0066*/ 	.short	(.L_37 - .L_36)
	.align		4
.L_36:
        /*0068*/ 	.word	index@(.nv.constant0._Z10addGPU_N_NiPfS_)
        /*006c*/ 	.short	0x0380
        /*006e*/ 	.short	0x0018


	//----- nvinfo : EIATTR_SW_WAR
	.align		4
.L_37:
        /*0070*/ 	.byte	0x04, 0x36
        /*0072*/ 	.short	(.L_39 - .L_38)
.L_38:
        /*0074*/ 	.word	0x00000008
.L_39:


//--------------------- .nv.info._Z10addGPU_1_NiPfS_ --------------------------
	.section	.nv.info._Z10addGPU_1_NiPfS_,"",@"SHT_CUDA_INFO"
	.sectionflags	@""
	.align	4


	//----- nvinfo : EIATTR_CUDA_API_VERSION
	.align		4
        /*0000*/ 	.byte	0x04, 0x37
        /*0002*/ 	.short	(.L_41 - .L_40)
.L_40:
        /*0004*/ 	.word	0x00000082


	//----- nvinfo : EIATTR_KPARAM_INFO
	.align		4
.L_41:
        /*0008*/ 	.byte	0x04, 0x17
        /*000a*/ 	.short	(.L_43 - .L_42)
.L_42:
        /*000c*/ 	.word	0x00000000
        /*0010*/ 	.short	0x0002
        /*0012*/ 	.short	0x0010
        /*0014*/ 	.byte	0x00, 0xf5, 0x21, 0x00


	//----- nvinfo : EIATTR_KPARAM_INFO
	.align		4
.L_43:
        /*0018*/ 	.byte	0x04, 0x17
        /*001a*/ 	.short	(.L_45 - .L_44)
.L_44:
        /*001c*/ 	.word	0x00000000
        /*0020*/ 	.short	0x0001
        /*0022*/ 	.short	0x0008
        /*0024*/ 	.byte	0x00, 0xf5, 0x21, 0x00


	//----- nvinfo : EIATTR_KPARAM_INFO
	.align		4
.L_45:
        /*0028*/ 	.byte	0x04, 0x17
        /*002a*/ 	.short	(.L_47 - .L_46)
.L_46:
        /*002c*/ 	.word	0x00000000
        /*0030*/ 	.short	0x0000
        /*0032*/ 	.short	0x0000
        /*0034*/ 	.byte	0x00, 0xf0, 0x11, 0x00


	//----- nvinfo : EIATTR_SPARSE_MMA_MASK
	.align		4
.L_47:
        /*0038*/ 	.byte	0x03, 0x50
        /*003a*/ 	.short	0x0000


	//----- nvinfo : EIATTR_MAXREG_COUNT
	.align		4
        /*003c*/ 	.byte	0x03, 0x1b
        /*003e*/ 	.short	0x00ff


	//----- nvinfo : EIATTR_MERCURY_ISA_VERSION
	.align		4
        /*0040*/ 	.byte	0x03, 0x5f
        /*0042*/ 	.short	0x0101


	//----- nvinfo : EIATTR_VRC_CTA_INIT_COUNT
	.align		4
        /*0044*/ 	.byte	0x02, 0x4a
	.zero		1
	.zero		1


	//----- nvinfo : EIATTR_EXIT_INSTR_OFFSETS
	.align		4
        /*0048*/ 	.byte	0x04, 0x1c
        /*004a*/ 	.short	(.L_49 - .L_48)


	//   ....[0]....
.L_48:
        /*004c*/ 	.word	0x00000210


	//   ....[1]....
        /*0050*/ 	.word	0x00000390


	//   ....[2]....
        /*0054*/ 	.word	0x000005b0


	//----- nvinfo : EIATTR_CRS_STACK_SIZE
	.align		4
.L_49:
        /*0058*/ 	.byte	0x04, 0x1e
        /*005a*/ 	.short	(.L_51 - .L_50)
.L_50:
        /*005c*/ 	.word	0x00000000


	//----- nvinfo : EIATTR_CBANK_PARAM_SIZE
	.align		4
.L_51:
        /*0060*/ 	.byte	0x03, 0x19
        /*0062*/ 	.short	0x0018


	//----- nvinfo : EIATTR_PARAM_CBANK
	.align		4
        /*0064*/ 	.byte	0x04, 0x0a
        /*0066*/ 	.short	(.L_53 - .L_52)
	.align		4
.L_52:
        /*0068*/ 	.word	index@(.nv.constant0._Z10addGPU_1_NiPfS_)
        /*006c*/ 	.short	0x0380
        /*006e*/ 	.short	0x0018


	//----- nvinfo : EIATTR_SW_WAR
	.align		4
.L_53:
        /*0070*/ 	.byte	0x04, 0x36
        /*0072*/ 	.short	(.L_55 - .L_54)
.L_54:
        /*0074*/ 	.word	0x00000008
.L_55:


//--------------------- .nv.info._Z10addGPU_N_1iPfS_ --------------------------
	.section	.nv.info._Z10addGPU_N_1iPfS_,"",@"SHT_CUDA_INFO"
	.sectionflags	@""
	.align	4


	//----- nvinfo : EIATTR_CUDA_API_VERSION
	.align		4
        /*0000*/ 	.byte	0x04, 0x37
        /*0002*/ 	.short	(.L_57 - .L_56)
.L_56:
        /*0004*/ 	.word	0x00000082


	//----- nvinfo : EIATTR_KPARAM_INFO
	.align		4
.L_57:
        /*0008*/ 	.byte	0x04, 0x17
        /*000a*/ 	.short	(.L_59 - .L_58)
.L_58:
        /*000c*/ 	.word	0x00000000
        /*0010*/ 	.short	0x0002
        /*0012*/ 	.short	0x0010
        /*0014*/ 	.byte	0x00, 0xf5, 0x21, 0x00


	//----- nvinfo : EIATTR_KPARAM_INFO
	.align		4
.L_59:
        /*0018*/ 	.byte	0x04, 0x17
        /*001a*/ 	.short	(.L_61 - .L_60)
.L_60:
        /*001c*/ 	.word	0x00000000
        /*0020*/ 	.short	0x0001
        /*0022*/ 	.short	0x0008
        /*0024*/ 	.byte	0x00, 0xf5, 0x21, 0x00


	//----- nvinfo : EIATTR_KPARAM_INFO
	.align		4
.L_61:
        /*0028*/ 	.byte	0x04, 0x17
        /*002a*/ 	.short	(.L_63 - .L_62)
.L_62:
        /*002c*/ 	.word	0x00000000
        /*0030*/ 	.short	0x0000
        /*0032*/ 	.short	0x0000
        /*0034*/ 	.byte	0x00, 0xf0, 0x11, 0x00


	//----- nvinfo : EIATTR_SPARSE_MMA_MASK
	.align		4
.L_63:
        /*0038*/ 	.byte	0x03, 0x50
        /*003a*/ 	.short	0x0000


	//----- nvinfo : EIATTR_MAXREG_COUNT
	.align		4
        /*003c*/ 	.byte	0x03, 0x1b
        /*003e*/ 	.short	0x00ff


	//----- nvinfo : EIATTR_MERCURY_ISA_VERSION
	.align		4
        /*0040*/ 	.byte	0x03, 0x5f
        /*0042*/ 	.short	0x0101


	//----- nvinfo : EIATTR_VRC_CTA_INIT_COUNT
	.align		4
        /*0044*/ 	.byte	0x02, 0x4a
	.zero		1
	.zero		1


	//----- nvinfo : EIATTR_EXIT_INSTR_OFFSETS
	.align		4
        /*0048*/ 	.byte	0x04, 0x1c
        /*004a*/ 	.short	(.L_65 - .L_64)


	//   ....[0]....
.L_64:
        /*004c*/ 	.word	0x00000210


	//   ....[1]....
        /*0050*/ 	.word	0x00000350


	//   ....[2]....
        /*0054*/ 	.word	0x00000bf0


	//   ....[3]....
        /*0058*/ 	.word	0x00000d60


	//----- nvinfo : EIATTR_CBANK_PARAM_SIZE
	.align		4
.L_65:
        /*005c*/ 	.byte	0x03, 0x19
        /*005e*/ 	.short	0x0018


	//----- nvinfo : EIATTR_PARAM_CBANK
	.align		4
        /*0060*/ 	.byte	0x04, 0x0a
        /*0062*/ 	.short	(.L_67 - .L_66)
	.align		4
.L_66:
        /*0064*/ 	.word	index@(.nv.constant0._Z10addGPU_N_1iPfS_)
        /*0068*/ 	.short	0x0380
        /*006a*/ 	.short	0x0018


	//----- nvinfo : EIATTR_SW_WAR
	.align		4
.L_67:
        /*006c*/ 	.byte	0x04, 0x36
        /*006e*/ 	.short	(.L_69 - .L_68)
.L_68:
        /*0070*/ 	.word	0x00000008
.L_69:


//--------------------- .nv.info._Z10addGPU_1_1iPfS_ --------------------------
	.section	.nv.info._Z10addGPU_1_1iPfS_,"",@"SHT_CUDA_INFO"
	.sectionflags	@""
	.align	4


	//----- nvinfo : EIATTR_CUDA_API_VERSION
	.align		4
        /*0000*/ 	.byte	0x04, 0x37
        /*0002*/ 	.short	(.L_71 - .L_70)
.L_70:
        /*0004*/ 	.word	0x00000082


	//----- nvinfo : EIATTR_KPARAM_INFO
	.align		4
.L_71:
        /*0008*/ 	.byte	0x04, 0x17
        /*000a*/ 	.short	(.L_73 - .L_72)
.L_72:
        /*000c*/ 	.word	0x00000000
        /*0010*/ 	.short	0x0002
        /*0012*/ 	.short	0x0010
        /*0014*/ 	.byte	0x00, 0xf5, 0x21, 0x00


	//----- nvinfo : EIATTR_KPARAM_INFO
	.align		4
.L_73:
        /*0018*/ 	.byte	0x04, 0x17
        /*001a*/ 	.short	(.L_75 - .L_74)
.L_74:
        /*001c*/ 	.word	0x00000000
        /*0020*/ 	.short	0x0001
        /*0022*/ 	.short	0x0008
        /*0024*/ 	.byte	0x00, 0xf5, 0x21, 0x00


	//----- nvinfo : EIATTR_KPARAM_INFO
	.align		4
.L_75:
        /*0028*/ 	.byte	0x04, 0x17
        /*002a*/ 	.short	(.L_77 - .L_76)
.L_76:
        /*002c*/ 	.word	0x00000000
        /*0030*/ 	.short	0x0000
        /*0032*/ 	.short	0x0000
        /*0034*/ 	.byte	0x00, 0xf0, 0x11, 0x00


	//----- nvinfo : EIATTR_SPARSE_MMA_MASK
	.align		4
.L_77:
        /*0038*/ 	.byte	0x03, 0x50
        /*003a*/ 	.short	0x0000


	//----- nvinfo : EIATTR_MAXREG_COUNT
	.align		4
        /*003c*/ 	.byte	0x03, 0x1b
        /*003e*/ 	.short	0x00ff


	//----- nvinfo : EIATTR_MERCURY_ISA_VERSION
	.align		4
        /*0040*/ 	.byte	0x03, 0x5f
        /*0042*/ 	.short	0x0101


	//----- nvinfo : EIATTR_VRC_CTA_INIT_COUNT
	.align		4
        /*0044*/ 	.byte	0x02, 0x4a
	.zero		1
	.zero		1


	//----- nvinfo : EIATTR_EXIT_INSTR_OFFSETS
	.align		4
        /*0048*/ 	.byte	0x04, 0x1c
        /*004a*/ 	.short	(.L_79 - .L_78)


	//   ....[0]....
.L_78:
        /*004c*/ 	.word	0x00000030


	//   ....[1]....
        /*0050*/ 	.word	0x00000600


	//   ....[2]....
        /*0054*/ 	.word	0x000008a0


	//   ....[3]....
        /*0058*/ 	.word	0x00000a40


	//   ....[4]....
        /*005c*/ 	.word	0x00000b90


	//----- nvinfo : EIATTR_CBANK_PARAM_SIZE
	.align		4
.L_79:
        /*0060*/ 	.byte	0x03, 0x19
        /*0062*/ 	.short	0x0018


	//----- nvinfo : EIATTR_PARAM_CBANK
	.align		4
        /*0064*/ 	.byte	0x04, 0x0a
        /*0066*/ 	.short	(.L_81 - .L_80)
	.align		4
.L_80:
        /*0068*/ 	.word	index@(.nv.constant0._Z10addGPU_1_1iPfS_)
        /*006c*/ 	.short	0x0380
        /*006e*/ 	.short	0x0018


	//----- nvinfo : EIATTR_SW_WAR
	.align		4
.L_81:
        /*0070*/ 	.byte	0x04, 0x36
        /*0072*/ 	.short	(.L_83 - .L_82)
.L_82:
        /*0074*/ 	.word	0x00000008
.L_83:


//--------------------- .nv.callgraph             --------------------------
	.section	.nv.callgraph,"",@"SHT_CUDA_CALLGRAPH"
	.align	4
	.sectionentsize	8
	.align		4
        /*0000*/ 	.word	0x00000000
	.align		4
        /*0004*/ 	.word	0xffffffff
	.align		4
        /*0008*/ 	.word	0x00000000
	.align		4
        /*000c*/ 	.word	0xfffffffe
	.align		4
        /*0010*/ 	.word	0x00000000
	.align		4
        /*0014*/ 	.word	0xfffffffd
	.align		4
        /*0018*/ 	.word	0x00000000
	.align		4
        /*001c*/ 	.word	0xfffffffc


//--------------------- .text._Z10addGPU_N_NiPfS_ --------------------------
	.section	.text._Z10addGPU_N_NiPfS_,"ax",@progbits
	.align	128
        .global         _Z10addGPU_N_NiPfS_
        .type           _Z10addGPU_N_NiPfS_,@function
        .size           _Z10addGPU_N_NiPfS_,(.L_x_23 - _Z10addGPU_N_NiPfS_)
        .other          _Z10addGPU_N_NiPfS_,@"STO_CUDA_ENTRY STV_DEFAULT"
_Z10addGPU_N_NiPfS_:
.text._Z10addGPU_N_NiPfS_:
[----:B------:R-:W-:Y:S01]  /*0000*/  LDC R1, c[0x0][0x37c] ;  /* 0x0000df00ff017b82 */ /* 0x000fe20000000800 */
[----:B------:R-:W0:Y:S07]  /*0010*/  LDCU UR4, c[0x0][0x370] ;  /* 0x00006e00ff0477ac */ /* 0x000e2e0008000800 */
[----:B------:R-:W0:Y:S08]  /*0020*/  LDC R5, c[0x0][0x360] ;  /* 0x0000d800ff057b82 */ /* 0x000e300000000800 */
[----:B------:R-:W1:Y:S01]  /*0030*/  LDC R8, c[0x0][0x380] ;  /* 0x0000e000ff087b82 */ /* 0x000e620000000800 */
[----:B0-----:R-:W-:-:S07]  /*0040*/  IMAD R0, R5, UR4, RZ ;  /* 0x0000000405007c24 */ /* 0x001fce000f8e02ff */
[----:B------:R-:W0:Y:S01]  /*0050*/  S2UR UR4, SR_CTAID.X ;  /* 0x00000000000479c3 */ /* 0x000e220000002500 */
[-C--:B------:R-:W-:Y:S02]  /*0060*/  IABS R7, R0.reuse ;  /* 0x0000000000077213 */ /* 0x080fe40000000000 */
[----:B------:R-:W-:Y:S02]  /*0070*/  IABS R11, R0 ;  /* 0x00000000000b7213 */ /* 0x000fe40000000000 */
[----:B------:R-:W2:Y:S01]  /*0080*/  I2F.RP R4, R7 ;  /* 0x0000000700047306 */ /* 0x000ea20000209400 */
[----:B-1----:R-:W-:-:S07]  /*0090*/  IABS R10, R8 ;  /* 0x00000008000a7213 */ /* 0x002fce0000000000 */
[----:B--2---:R-:W1:Y:S02]  /*00a0*/  MUFU.RCP R4, R4 ;  /* 0x0000000400047308 */ /* 0x004e640000001000 */
[----:B-1----:R-:W-:Y:S01]  /*00b0*/  IADD3 R2, PT, PT, R4, 0xffffffe, RZ ;  /* 0x0ffffffe04027810 */ /* 0x002fe20007ffe0ff */
[----:B------:R-:W-:-:S05]  /*00c0*/  IMAD.MOV R4, RZ, RZ, -R11 ;  /* 0x000000ffff047224 */ /* 0x000fca00078e0a0b */
[----:B------:R1:W2:Y:S02]  /*00d0*/  F2I.FTZ.U32.TRUNC.NTZ R3, R2 ;  /* 0x0000000200037305 */ /* 0x0002a4000021f000 */
[----:B-1----:R-:W-:Y:S01]  /*00e0*/  HFMA2 R2, -RZ, RZ, 0, 0 ;  /* 0x00000000ff027431 */ /* 0x002fe200000001ff */
[----:B--2---:R-:W-:-:S05]  /*00f0*/  IADD3 R6, PT, PT, RZ, -R3, RZ ;  /* 0x80000003ff067210 */ /* 0x004fca0007ffe0ff */
[----:B------:R-:W-:Y:S02]  /*0100*/  IMAD R9, R6, R7, RZ ;  /* 0x0000000706097224 */ /* 0x000fe400078e02ff */
[----:B------:R-:W-:Y:S02]  /*0110*/  IMAD.MOV.U32 R6, RZ, RZ, R10 ;  /* 0x000000ffff067224 */ /* 0x000fe400078e000a */
[----:B------:R-:W-:-:S06]  /*0120*/  IMAD.HI.U32 R3, R3, R9, R2 ;  /* 0x0000000903037227 */ /* 0x000fcc00078e0002 */
[----:B------:R-:W-:-:S04]  /*0130*/  IMAD.HI.U32 R3, R3, R6, RZ ;  /* 0x0000000603037227 */ /* 0x000fc800078e00ff */
[----:B------:R-:W-:Y:S02]  /*0140*/  IMAD R2, R3, R4, R6 ;  /* 0x0000000403027224 */ /* 0x000fe400078e0206 */
[----:B------:R-:W0:Y:S03]  /*0150*/  S2R R4, SR_TID.X ;  /* 0x0000000000047919 */ /* 0x000e260000002100 */
[----:B------:R-:W-:-:S13]  /*0160*/  ISETP.GT.U32.AND P2, PT, R7, R2, PT ;  /* 0x000000020700720c */ /* 0x000fda0003f44070 */
[-C--:B------:R-:W-:Y:S01]  /*0170*/  @!P2 IADD3 R2, PT, PT, R2, -R7.reuse, RZ ;  /* 0x800000070202a210 */ /* 0x080fe20007ffe0ff */
[----:B------:R-:W-:Y:S01]  /*0180*/  @!P2 VIADD R3, R3, 0x1 ;  /* 0x000000010303a836 */ /* 0x000fe20000000000 */
[----:B------:R-:W-:Y:S02]  /*0190*/  ISETP.NE.AND P2, PT, R0, RZ, PT ;  /* 0x000000ff0000720c */ /* 0x000fe40003f45270 */
[----:B------:R-:W-:Y:S02]  /*01a0*/  ISETP.GE.U32.AND P0, PT, R2, R7, PT ;  /* 0x000000070200720c */ /* 0x000fe40003f06070 */
[----:B------:R-:W-:-:S04]  /*01b0*/  LOP3.LUT R2, R0, R8, RZ, 0x3c, !PT ;  /* 0x0000000800027212 */ /* 0x000fc800078e3cff */
[----:B------:R-:W-:-:S07]  /*01c0*/  ISETP.GE.AND P1, PT, R2, RZ, PT ;  /* 0x000000ff0200720c */ /* 0x000fce0003f26270 */
[----:B------:R-:W-:-:S06]  /*01d0*/  @P0 IADD3 R3, PT, PT, R3, 0x1, RZ ;  /* 0x0000000103030810 */ /* 0x000fcc0007ffe0ff */
[----:B------:R-:W-:Y:S01]  /*01e0*/  @!P1 IMAD.MOV R3, RZ, RZ, -R3 ;  /* 0x000000ffff039224 */ /* 0x000fe200078e0a03 */
[----:B------:R-:W-:Y:S01]  /*01f0*/  @!P2 LOP3.LUT R3, RZ, R0, RZ, 0x33, !PT ;  /* 0x00000000ff03a212 */ /* 0x000fe200078e33ff */
[----:B0-----:R-:W-:-:S04]  /*0200*/  IMAD R0, R5, UR4, R4 ;  /* 0x0000000405007c24 */ /* 0x001fc8000f8e0204 */
[----:B------:R-:W-:-:S05]  /*0210*/  IMAD R2, R3, R0, RZ ;  /* 0x0000000003027224 */ /* 0x000fca00078e02ff */
[----:B------:R-:W-:-:S04]  /*0220*/  VIADDMNMX R13, R2, R3, R8, PT ;  /* 0x00000003020d7246 */ /* 0x000fc80003800108 */
[----:B------:R-:W-:-:S13]  /*0230*/  ISETP.GE.AND P0, PT, R2, R13, PT ;  /* 0x0000000d0200720c */ /* 0x000fda0003f06270 */
[----:B------:R-:W-:Y:S05]  /*0240*/  @P0 EXIT ;  /* 0x000000000000094d */ /* 0x000fea0003800000 */
[C---:B------:R-:W-:Y:S01]  /*0250*/  IADD3 R0, PT, PT, -R2.reuse, R13, RZ ;  /* 0x0000000d02007210 */ /* 0x040fe20007ffe1ff */
[----:B------:R-:W-:Y:S01]  /*0260*/  IMAD.IADD R3, R2, 0x1, -R13 ;  /* 0x0000000102037824 */ /* 0x000fe200078e0a0d */
[----:B------:R-:W0:Y:S01]  /*0270*/  LDCU.64 UR8, c[0x0][0x358] ;  /* 0x00006b00ff0877ac */ /* 0x000e220008000a00 */
[----:B------:R-:W-:Y:S01]  /*0280*/  BSSY.RECONVERGENT B0, `(.L_x_0) ;  /* 0x0000013000007945 */ /* 0x000fe20003800200 */
[----:B------:R-:W-:Y:S02]  /*0290*/  LOP3.LUT P0, R10, R0, 0x3, RZ, 0xc0, !PT ;  /* 0x00000003000a7812 */ /* 0x000fe4000780c0ff */
[----:B------:R-:W-:Y:S02]  /*02a0*/  ISETP.GT.U32.AND P1, PT, R3, -0x4, PT ;  /* 0xfffffffc0300780c */ /* 0x000fe40003f24070 */
[----:B------:R-:W-:-:S09]  /*02b0*/  MOV R0, R2 ;  /* 0x0000000200007202 */ /* 0x000fd20000000f00 */
[----:B------:R-:W-:Y:S05]  /*02c0*/  @!P0 BRA `(.L_x_1) ;  /* 0x0000000000388947 */ /* 0x000fea0003800000 */
[----:B------:R-:W1:Y:S01]  /*02d0*/  LDC.64 R6, c[0x0][0x390] ;  /* 0x0000e400ff067b82 */ /* 0x000e620000000a00 */
[----:B------:R-:W-:Y:S01]  /*02e0*/  IMAD.MOV R10, RZ, RZ, -R10 ;  /* 0x000000ffff0a7224 */ /* 0x000fe200078e0a0a */
[----:B------:R-:W-:-:S06]  /*02f0*/  MOV R0, R2 ;  /* 0x0000000200007202 */ /* 0x000fcc0000000f00 */
[----:B------:R-:W2:Y:S02]  /*0300*/  LDC.64 R8, c[0x0][0x388] ;  /* 0x0000e200ff087b82 */ /* 0x000ea40000000a00 */
.L_x_2:
[----:B--2---:R-:W-:-:S04]  /*0310*/  IMAD.WIDE R4, R0, 0x4, R8 ;  /* 0x0000000400047825 */ /* 0x004fc800078e0208 */
[----:B-1-3--:R-:W-:Y:S02]  /*0320*/  IMAD.WIDE R2, R0, 0x4, R6 ;  /* 0x0000000400027825 */ /* 0x00afe400078e0206 */
[----:B0-----:R-:W2:Y:S04]  /*0330*/  LDG.E R4, desc[UR8][R4.64] ;  /* 0x0000000804047981 */ /* 0x001ea8000c1e1900 */
[----:B------:R-:W2:Y:S01]  /*0340*/  LDG.E R11, desc[UR8][R2.64] ;  /* 0x00000008020b7981 */ /* 0x000ea2000c1e1900 */
[----:B------:R-:W-:Y:S01]  /*0350*/  VIADD R10, R10, 0x1 ;  /* 0x000000010a0a7836 */ /* 0x000fe20000000000 */
[----:B------:R-:W-:-:S04]  /*0360*/  IADD3 R0, PT, PT, R0, 0x1, RZ ;  /* 0x0000000100007810 */ /* 0x000fc80007ffe0ff */
[----:B------:R-:W-:Y:S01]  /*0370*/  ISETP.NE.AND P0, PT, R10, RZ, PT ;  /* 0x000000ff0a00720c */ /* 0x000fe20003f05270 */
[----:B--2---:R-:W-:-:S05]  /*0380*/  FADD R11, R4, R11 ;  /* 0x0000000b040b7221 */ /* 0x004fca0000000000 */
[----:B------:R3:W-:Y:S07]  /*0390*/  STG.E desc[UR8][R2.64], R11 ;  /* 0x0000000b02007986 */ /* 0x0007ee000c101908 */
[----:B------:R-:W-:Y:S05]  /*03a0*/  @P0 BRA `(.L_x_2) ;  /* 0xfffffffc00d80947 */ /* 0x000fea000383ffff */
.L_x_1:
[----:B0-----:R-:W-:Y:S05]  /*03b0*/  BSYNC.RECONVERGENT B0 ;  /* 0x0000000000007941 */ /* 0x001fea0003800200 */
.L_x_0:
[----:B------:R-:W-:Y:S05]  /*03c0*/  @P1 EXIT ;  /* 0x000000000000194d */ /* 0x000fea0003800000 */
[----:B------:R-:W0:Y:S01]  /*03d0*/  LDCU.64 UR6, c[0x0][0x388] ;  /* 0x00007100ff0677ac */ /* 0x000e220008000a00 */
[----:B------:R-:W-:Y:S01]  /*03e0*/  IMAD.IADD R6, R0, 0x1, -R13 ;  /* 0x0000000100067824 */ /* 0x000fe200078e0a0d */
[----:B------:R-:W1:Y:S01]  /*03f0*/  LDCU.64 UR4, c[0x0][0x390] ;  /* 0x00007200ff0477ac */ /* 0x000e620008000a00 */
[----:B0-----:R-:W-:Y:S02]  /*0400*/  UIADD3 UR6, UP0, UPT, UR6, 0x8, URZ ;  /* 0x0000000806067890 */ /* 0x001fe4000ff1e0ff */
[----:B-1----:R-:W-:Y:S02]  /*0410*/  UIADD3 UR4, UP1, UPT, UR4, 0x8, URZ ;  /* 0x0000000804047890 */ /* 0x002fe4000ff3e0ff */
[----:B------:R-:W-:Y:S02]  /*0420*/  UIADD3.X UR7, UPT, UPT, URZ, UR7, URZ, UP0, !UPT ;  /* 0x00000007ff077290 */ /* 0x000fe400087fe4ff */
[----:B------:R-:W-:-:S12]  /*0430*/  UIADD3.X UR5, UPT, UPT, URZ, UR5, URZ, UP1, !UPT ;  /* 0x00000005ff057290 */ /* 0x000fd80008ffe4ff */
.L_x_3:
[----:B------:R-:W-:Y:S01]  /*0440*/  MOV R4, UR6 ;  /* 0x0000000600047c02 */ /* 0x000fe20008000f00 */
[----:B------:R-:W-:Y:S01]  /*0450*/  IMAD.U32 R5, RZ, RZ, UR7 ;  /* 0x00000007ff057e24 */ /* 0x000fe2000f8e00ff */
[----:B0--3--:R-:W-:Y:S01]  /*0460*/  MOV R2, UR4 ;  /* 0x0000000400027c02 */ /* 0x009fe20008000f00 */
[----:B------:R-:W-:Y:S02]  /*0470*/  IMAD.U32 R3, RZ, RZ, UR5 ;  /* 0x00000005ff037e24 */ /* 0x000fe4000f8e00ff */
[----:B------:R-:W-:-:S04]  /*0480*/  IMAD.WIDE R4, R0, 0x4, R4 ;  /* 0x0000000400047825 */ /* 0x000fc800078e0204 */
[----:B------:R-:W-:Y:S01]  /*0490*/  IMAD.WIDE R2, R0, 0x4, R2 ;  /* 0x0000000400027825 */ /* 0x000fe200078e0202 */
[----:B------:R-:W2:Y:S04]  /*04a0*/  LDG.E R7, desc[UR8][R4.64+-0x8] ;  /* 0xfffff80804077981 */ /* 0x000ea8000c1e1900 */
[----:B------:R-:W2:Y:S04]  /*04b0*/  LDG.E R8, desc[UR8][R2.64+-0x8] ;  /* 0xfffff80802087981 */ /* 0x000ea8000c1e1900 */
[----:B------:R-:W3:Y:S04]  /*04c0*/  LDG.E R9, desc[UR8][R2.64+-0x4] ;  /* 0xfffffc0802097981 */ /* 0x000ee8000c1e1900 */
[----:B------:R-:W4:Y:S04]  /*04d0*/  LDG.E R11, desc[UR8][R2.64] ;  /* 0x00000008020b7981 */ /* 0x000f28000c1e1900 */
[----:B------:R-:W5:Y:S01]  /*04e0*/  LDG.E R13, desc[UR8][R2.64+0x4] ;  /* 0x00000408020d7981 */ /* 0x000f62000c1e1900 */
[----:B--2---:R-:W-:-:S05]  /*04f0*/  FADD R7, R7, R8 ;  /* 0x0000000807077221 */ /* 0x004fca0000000000 */
[----:B------:R0:W-:Y:S04]  /*0500*/  STG.E desc[UR8][R2.64+-0x8], R7 ;  /* 0xfffff80702007986 */ /* 0x0001e8000c101908 */
[----:B------:R-:W3:Y:S02]  /*0510*/  LDG.E R8, desc[UR8][R4.64+-0x4] ;  /* 0xfffffc0804087981 */ /* 0x000ee4000c1e1900 */
[----:B---3--:R-:W-:-:S05]  /*0520*/  FADD R9, R8, R9 ;  /* 0x0000000908097221 */ /* 0x008fca0000000000 */
[----:B------:R0:W-:Y:S04]  /*0530*/  STG.E desc[UR8][R2.64+-0x4], R9 ;  /* 0xfffffc0902007986 */ /* 0x0001e8000c101908 */
[----:B------:R-:W4:Y:S02]  /*0540*/  LDG.E R8, desc[UR8][R4.64] ;  /* 0x0000000804087981 */ /* 0x000f24000c1e1900 */
[----:B----4-:R-:W-:-:S05]  /*0550*/  FADD R11, R8, R11 ;  /* 0x0000000b080b7221 */ /* 0x010fca0000000000 */
[----:B------:R0:W-:Y:S04]  /*0560*/  STG.E desc[UR8][R2.64], R11 ;  /* 0x0000000b02007986 */ /* 0x0001e8000c101908 */
[----:B------:R-:W5:Y:S01]  /*0570*/  LDG.E R8, desc[UR8][R4.64+0x4] ;  /* 0x0000040804087981 */ /* 0x000f62000c1e1900 */
[----:B------:R-:W-:-:S04]  /*0580*/  IADD3 R6, PT, PT, R6, 0x4, RZ ;  /* 0x0000000406067810 */ /* 0x000fc80007ffe0ff */
[----:B------:R-:W-:Y:S01]  /*0590*/  ISETP.NE.AND P0, PT, R6, RZ, PT ;  /* 0x000000ff0600720c */ /* 0x000fe20003f05270 */
[----:B------:R-:W-:Y:S02]  /*05a0*/  VIADD R0, R0, 0x4 ;  /* 0x0000000400007836 */ /* 0x000fe40000000000 */
[----:B-----5:R-:W-:-:S05]  /*05b0*/  FADD R13, R8, R13 ;  /* 0x0000000d080d7221 */ /* 0x020fca0000000000 */
[----:B------:R0:W-:Y:S05]  /*05c0*/  STG.E desc[UR8][R2.64+0x4], R13 ;  /* 0x0000040d02007986 */ /* 0x0001ea000c101908 */
[----:B------:R-:W-:Y:S05]  /*05d0*/  @P0 BRA `(.L_x_3) ;  /* 0xfffffffc00980947 */ /* 0x000fea000383ffff */
[----:B------:R-:W-:Y:S05]  /*05e0*/  EXIT ;  /* 0x000000000000794d */ /* 0x000fea0003800000 */
.L_x_4:
[----:B------:R-:W-:-:S00]  /*05f0*/  BRA `(.L_x_4) ;  /* 0xfffffffc00fc7947 */ /* 0x000fc0000383ffff */
[----:B------:R-:W-:-:S00]  /*0600*/  NOP ;  /* 0x0000000000007918 */ /* 0x000fc00000000000 */
[----:B------:R-:W-:-:S00]  /*0610*/  NOP ;  /* 0x0000000000007918 */ /* 0x000fc00000000000 */
[----:B------:R-:W-:-:S00]  /*0620*/  NOP ;  /* 0x0000000000007918 */ /* 0x000fc00000000000 */
[----:B------:R-:W-:-:S00]  /*0630*/  NOP ;  /* 0x0000000000007918 */ /* 0x000fc00000000000 */
[----:B------:R-:W-:-:S00]  /*0640*/  NOP ;  /* 0x0000000000007918 */ /* 0x000fc00000000000 */
[----:B------:R-:W-:-:S00]  /*0650*/  NOP ;  /* 0x0000000000007918 */ /* 0x000fc00000000000 */
[----:B------:R-:W-:-:S00]  /*0660*/  NOP ;  /* 0x0000000000007918 */ /* 0x000fc00000000000 */
[----:B------:R-:W-:-:S00]  /*0670*/  NOP ;  /* 0x0000000000007918 */ /* 0x000fc00000000000 */
.L_x_23:


//--------------------- .text._Z10addGPU_1_NiPfS_ --------------------------
	.section	.text._Z10addGPU_1_NiPfS_,"ax",@progbits
	.align	128
        .global         _Z10addGPU_1_NiPfS_
        .type           _Z10addGPU_1_NiPfS_,@function
        .size           _Z10addGPU_1_NiPfS_,(.L_x_24 - _Z10addGPU_1_NiPfS_)
        .other          _Z10addGPU_1_NiPfS_,@"STO_CUDA_ENTRY STV_DEFAULT"
_Z10addGPU_1_NiPfS_:
.text._Z10addGPU_1_NiPfS_:
[----:B------:R-:W-:Y:S08]  /*0000*/  LDC R1, c[0x0][0x37c] ;  /* 0x0000df00ff017b82 */ /* 0x000ff00000000800 */
[----:B------:R-:W0:Y:S08]  /*0010*/  LDC R5, c[0x0][0x360] ;  /* 0x0000d800ff057b82 */ /* 0x000e300000000800 */
[----:B------:R-:W1:Y:S01]  /*0020*/  LDC R6, c[0x0][0x380] ;  /* 0x0000e000ff067b82 */ /* 0x000e620000000800 */
[----:B0-----:R-:W-:-:S02]  /*0030*/  IABS R7, R5 ;  /* 0x0000000500077213 */ /* 0x001fc40000000000 */
[----:B------:R-:W-:Y:S02]  /*0040*/  IABS R10, R5 ;  /* 0x00000005000a7213 */ /* 0x000fe40000000000 */
[----:B------:R-:W0:Y:S03]  /*0050*/  I2F.RP R4, R7 ;  /* 0x0000000700047306 */ /* 0x000e260000209400 */
[----:B------:R-:W-:Y:S01]  /*0060*/  IMAD.MOV R10, RZ, RZ, -R10 ;  /* 0x000000ffff0a7224 */ /* 0x000fe200078e0a0a */
[----:B-1----:R-:W-:-:S04]  /*0070*/  IADD3 R0, PT, PT, R5, -0x1, R6 ;  /* 0xffffffff05007810 */ /* 0x002fc80007ffe006 */
[----:B0-----:R-:W0:Y:S02]  /*0080*/  MUFU.RCP R4, R4 ;  /* 0x0000000400047308 */ /* 0x001e240000001000 */
[----:B0-----:R-:W-:Y:S01]  /*0090*/  VIADD R2, R4, 0xffffffe ;  /* 0x0ffffffe04027836 */ /* 0x001fe20000000000 */
[----:B------:R-:W-:Y:S02]  /*00a0*/  IABS R4, R0 ;  /* 0x0000000000047213 */ /* 0x000fe40000000000 */
[----:B------:R-:W-:-:S03]  /*00b0*/  LOP3.LUT R0, R0, R5, RZ, 0x3c, !PT ;  /* 0x0000000500007212 */ /* 0x000fc600078e3cff */
[----:B------:R0:W1:Y:S01]  /*00c0*/  F2I.FTZ.U32.TRUNC.NTZ R3, R2 ;  /* 0x0000000200037305 */ /* 0x000062000021f000 */
[----:B------:R-:W-:Y:S01]  /*00d0*/  ISETP.GE.AND P1, PT, R0, RZ, PT ;  /* 0x000000ff0000720c */ /* 0x000fe20003f26270 */
[----:B0-----:R-:W-:Y:S01]  /*00e0*/  HFMA2 R2, -RZ, RZ, 0, 0 ;  /* 0x00000000ff027431 */ /* 0x001fe200000001ff */
[----:B-1----:R-:W-:-:S05]  /*00f0*/  IADD3 R8, PT, PT, RZ, -R3, RZ ;  /* 0x80000003ff087210 */ /* 0x002fca0007ffe0ff */
[----:B------:R-:W-:-:S04]  /*0100*/  IMAD R9, R8, R7, RZ ;  /* 0x0000000708097224 */ /* 0x000fc800078e02ff */
[----:B------:R-:W-:-:S04]  /*0110*/  IMAD.HI.U32 R3, R3, R9, R2 ;  /* 0x0000000903037227 */ /* 0x000fc800078e0002 */
[----:B------:R-:W-:Y:S02]  /*0120*/  IMAD.MOV.U32 R2, RZ, RZ, R10 ;  /* 0x000000ffff027224 */ /* 0x000fe400078e000a */
[----:B------:R-:W-:-:S04]  /*0130*/  IMAD.HI.U32 R3, R3, R4, RZ ;  /* 0x0000000403037227 */ /* 0x000fc800078e00ff */
[----:B------:R-:W-:Y:S02]  /*0140*/  IMAD R2, R3, R2, R4 ;  /* 0x0000000203027224 */ /* 0x000fe400078e0204 */
[----:B------:R-:W0:Y:S03]  /*0150*/  S2R R4, SR_TID.X ;  /* 0x0000000000047919 */ /* 0x000e260000002100 */
[----:B------:R-:W-:-:S13]  /*0160*/  ISETP.GT.U32.AND P2, PT, R7, R2, PT ;  /* 0x000000020700720c */ /* 0x000fda0003f44070 */
[-C--:B------:R-:W-:Y:S01]  /*0170*/  @!P2 IADD3 R2, PT, PT, R2, -R7.reuse, RZ ;  /* 0x800000070202a210 */ /* 0x080fe20007ffe0ff */
[----:B------:R-:W-:Y:S01]  /*0180*/  @!P2 VIADD R3, R3, 0x1 ;  /* 0x000000010303a836 */ /* 0x000fe20000000000 */
[----:B------:R-:W-:Y:S02]  /*0190*/  ISETP.NE.AND P2, PT, R5, RZ, PT ;  /* 0x000000ff0500720c */ /* 0x000fe40003f45270 */
[----:B------:R-:W-:-:S13]  /*01a0*/  ISETP.GE.U32.AND P0, PT, R2, R7, PT ;  /* 0x000000070200720c */ /* 0x000fda0003f06070 */
[----:B------:R-:W-:-:S05]  /*01b0*/  @P0 IADD3 R3, PT, PT, R3, 0x1, RZ ;  /* 0x0000000103030810 */ /* 0x000fca0007ffe0ff */
[----:B------:R-:W-:Y:S01]  /*01c0*/  @!P1 IMAD.MOV R3, RZ, RZ, -R3 ;  /* 0x000000ffff039224 */ /* 0x000fe200078e0a03 */
[----:B------:R-:W-:-:S05]  /*01d0*/  @!P2 LOP3.LUT R3, RZ, R5, RZ, 0x33, !PT ;  /* 0x00000005ff03a212 */ /* 0x000fca00078e33ff */
[----:B0-----:R-:W-:-:S05]  /*01e0*/  IMAD R4, R3, R4, RZ ;  /* 0x0000000403047224 */ /* 0x001fca00078e02ff */
        /* <DEDUP_REMOVED lines=15> */
.L_x_7:
        /* <DEDUP_REMOVED lines=10> */
.L_x_6:
[----:B0-----:R-:W-:Y:S05]  /*0380*/  BSYNC.RECONVERGENT B0 ;  /* 0x0000000000007941 */ /* 0x001fea0003800200 */
.L_x_5:
        /* <DEDUP_REMOVED lines=8> */
.L_x_8:
        /* <DEDUP_REMOVED lines=27> */
.L_x_9:
        /* <DEDUP_REMOVED lines=12> */
.L_x_24:


//--------------------- .text._Z10addGPU_N_1iPfS_ --------------------------
	.section	.text._Z10addGPU_N_1iPfS_,"ax",@progbits
	.align	128
        .global         _Z10addGPU_N_1iPfS_
        .type           _Z10addGPU_N_1iPfS_,@function
        .size           _Z10addGPU_N_1iPfS_,(.L_x_25 - _Z10addGPU_N_1iPfS_)
        .other          _Z10addGPU_N_1iPfS_,@"STO_CUDA_ENTRY STV_DEFAULT"
_Z10addGPU_N_1iPfS_:
.text._Z10addGPU_N_1iPfS_:
[----:B------:R-:W-:Y:S08]  /*0000*/  LDC R1, c[0x0][0x37c] ;  /* 0x0000df00ff017b82 */ /* 0x000ff00000000800 */
[----:B------:R-:W0:Y:S08]  /*0010*/  LDC R5, c[0x0][0x370] ;  /* 0x0000dc00ff057b82 */ /* 0x000e300000000800 */
[----:B------:R-:W1:Y:S08]  /*0020*/  LDC R6, c[0x0][0x380] ;  /* 0x0000e000ff067b82 */ /* 0x000e700000000800 */
[----:B------:R-:W2:Y:S01]  /*0030*/  S2UR UR4, SR_CTAID.X ;  /* 0x00000000000479c3 */ /* 0x000ea20000002500 */
[----:B0-----:R-:W-:-:S02]  /*0040*/  IABS R7, R5 ;  /* 0x0000000500077213 */ /* 0x001fc40000000000 */
[----:B------:R-:W-:Y:S02]  /*0050*/  IABS R10, R5 ;  /* 0x00000005000a7213 */ /* 0x000fe40000000000 */
[----:B------:R-:W0:Y:S02]  /*0060*/  I2F.RP R4, R7 ;  /* 0x0000000700047306 */ /* 0x000e240000209400 */
[----:B------:R-:W-:Y:S02]  /*0070*/  IADD3 R10, PT, PT, RZ, -R10, RZ ;  /* 0x8000000aff0a7210 */ /* 0x000fe40007ffe0ff */
[----:B-1----:R-:W-:-:S04]  /*0080*/  IADD3 R0, PT, PT, R5, -0x1, R6 ;  /* 0xffffffff05007810 */ /* 0x002fc80007ffe006 */
[----:B0-----:R-:W0:Y:S02]  /*0090*/  MUFU.RCP R4, R4 ;  /* 0x0000000400047308 */ /* 0x001e240000001000 */
[----:B0-----:R-:W-:Y:S02]  /*00a0*/  IADD3 R2, PT, PT, R4, 0xffffffe, RZ ;  /* 0x0ffffffe04027810 */ /* 0x001fe40007ffe0ff */
[----:B------:R-:W-:-:S04]  /*00b0*/  IABS R4, R0 ;  /* 0x0000000000047213 */ /* 0x000fc80000000000 */
[----:B------:R0:W1:Y:S01]  /*00c0*/  F2I.FTZ.U32.TRUNC.NTZ R3, R2 ;  /* 0x0000000200037305 */ /* 0x000062000021f000 */
[----:B------:R-:W-:-:S04]  /*00d0*/  LOP3.LUT R0, R0, R5, RZ, 0x3c, !PT ;  /* 0x0000000500007212 */ /* 0x000fc800078e3cff */
[----:B------:R-:W-:Y:S01]  /*00e0*/  ISETP.GE.AND P1, PT, R0, RZ, PT ;  /* 0x000000ff0000720c */ /* 0x000fe20003f26270 */
[----:B0-----:R-:W-:Y:S01]  /*00f0*/  HFMA2 R2, -RZ, RZ, 0, 0 ;  /* 0x00000000ff027431 */ /* 0x001fe200000001ff */
[----:B-1----:R-:W-:-:S05]  /*0100*/  IADD3 R8, PT, PT, RZ, -R3, RZ ;  /* 0x80000003ff087210 */ /* 0x002fca0007ffe0ff */
[----:B------:R-:W-:-:S04]  /*0110*/  IMAD R9, R8, R7, RZ ;  /* 0x0000000708097224 */ /* 0x000fc800078e02ff */
[----:B------:R-:W-:Y:S01]  /*0120*/  IMAD.HI.U32 R3, R3, R9, R2 ;  /* 0x0000000903037227 */ /* 0x000fe200078e0002 */
[----:B------:R-:W-:-:S05]  /*0130*/  MOV R2, R10 ;  /* 0x0000000a00027202 */ /* 0x000fca0000000f00 */
[----:B------:R-:W-:-:S04]  /*0140*/  IMAD.HI.U32 R3, R3, R4, RZ ;  /* 0x0000000403037227 */ /* 0x000fc800078e00ff */
[----:B------:R-:W-:-:S05]  /*0150*/  IMAD R2, R3, R2, R4 ;  /* 0x0000000203027224 */ /* 0x000fca00078e0204 */
[----:B------:R-:W-:-:S13]  /*0160*/  ISETP.GT.U32.AND P2, PT, R7, R2, PT ;  /* 0x000000020700720c */ /* 0x000fda0003f44070 */
[-C--:B------:R-:W-:Y:S02]  /*0170*/  @!P2 IADD3 R2, PT, PT, R2, -R7.reuse, RZ ;  /* 0x800000070202a210 */ /* 0x080fe40007ffe0ff */
[----:B------:R-:W-:Y:S02]  /*0180*/  @!P2 IADD3 R3, PT, PT, R3, 0x1, RZ ;  /* 0x000000010303a810 */ /* 0x000fe40007ffe0ff */
[----:B------:R-:W-:Y:S02]  /*0190*/  ISETP.GE.U32.AND P0, PT, R2, R7, PT ;  /* 0x000000070200720c */ /* 0x000fe40003f06070 */
[----:B------:R-:W-:-:S11]  /*01a0*/  ISETP.NE.AND P2, PT, R5, RZ, PT ;  /* 0x000000ff0500720c */ /* 0x000fd60003f45270 */
[----:B------:R-:W-:-:S04]  /*01b0*/  @P0 IADD3 R3, PT, PT, R3, 0x1, RZ ;  /* 0x0000000103030810 */ /* 0x000fc80007ffe0ff */
[----:B------:R-:W-:Y:S02]  /*01c0*/  @!P1 IADD3 R3, PT, PT, -R3, RZ, RZ ;  /* 0x000000ff03039210 */ /* 0x000fe40007ffe1ff */
[----:B------:R-:W-:-:S05]  /*01d0*/  @!P2 LOP3.LUT R3, RZ, R5, RZ, 0x33, !PT ;  /* 0x00000005ff03a212 */ /* 0x000fca00078e33ff */
[----:B--2---:R-:W-:-:S05]  /*01e0*/  IMAD R7, R3, UR4, RZ ;  /* 0x0000000403077c24 */ /* 0x004fca000f8e02ff */
[----:B------:R-:W-:-:S04]  /*01f0*/  VIADDMNMX R6, R7, R3, R6, PT ;  /* 0x0000000307067246 */ /* 0x000fc80003800106 */
[----:B------:R-:W-:-:S13]  /*0200*/  ISETP.GE.AND P0, PT, R7, R6, PT ;  /* 0x000000060700720c */ /* 0x000fda0003f06270 */
[----:B------:R-:W-:Y:S05]  /*0210*/  @P0 EXIT ;  /* 0x000000000000094d */ /* 0x000fea0003800000 */
[CC--:B------:R-:W-:Y:S01]  /*0220*/  IADD3 R0, PT, PT, -R7.reuse, R6.reuse, RZ ;  /* 0x0000000607007210 */ /* 0x0c0fe20007ffe1ff */
[----:B------:R-:W0:Y:S01]  /*0230*/  LDCU.64 UR4, c[0x0][0x358] ;  /* 0x00006b00ff0477ac */ /* 0x000e220008000a00 */
[----:B------:R-:W-:Y:S02]  /*0240*/  IADD3 R2, PT, PT, R7, -R6, RZ ;  /* 0x8000000607027210 */ /* 0x000fe40007ffe0ff */
[----:B------:R-:W-:Y:S02]  /*0250*/  LOP3.LUT P0, R0, R0, 0x3, RZ, 0xc0, !PT ;  /* 0x0000000300007812 */ /* 0x000fe4000780c0ff */
[----:B------:R-:W-:-:S11]  /*0260*/  ISETP.GT.U32.AND P1, PT, R2, -0x4, PT ;  /* 0xfffffffc0200780c */ /* 0x000fd60003f24070 */
[----:B------:R-:W-:Y:S05]  /*0270*/  @!P0 BRA `(.L_x_10) ;  /* 0x0000000000348947 */ /* 0x000fea0003800000 */
[----:B------:R-:W1:Y:S01]  /*0280*/  LDC.64 R8, c[0x0][0x390] ;  /* 0x0000e400ff087b82 */ /* 0x000e620000000a00 */
[----:B------:R-:W-:-:S07]  /*0290*/  IADD3 R0, PT, PT, -R0, RZ, RZ ;  /* 0x000000ff00007210 */ /* 0x000fce0007ffe1ff */
[----:B------:R-:W2:Y:S02]  /*02a0*/  LDC.64 R10, c[0x0][0x388] ;  /* 0x0000e200ff0a7b82 */ /* 0x000ea40000000a00 */
.L_x_11:
[----:B--2---:R-:W-:-:S04]  /*02b0*/  IMAD.WIDE R4, R7, 0x4, R10 ;  /* 0x0000000407047825 */ /* 0x004fc800078e020a */
[C---:B-1-3--:R-:W-:Y:S02]  /*02c0*/  IMAD.WIDE R2, R7.reuse, 0x4, R8 ;  /* 0x0000000407027825 */ /* 0x04afe400078e0208 */
[----:B0-----:R-:W2:Y:S04]  /*02d0*/  LDG.E R4, desc[UR4][R4.64] ;  /* 0x0000000404047981 */ /* 0x001ea8000c1e1900 */
[----:B------:R-:W2:Y:S01]  /*02e0*/  LDG.E R13, desc[UR4][R2.64] ;  /* 0x00000004020d7981 */ /* 0x000ea2000c1e1900 */
[----:B------:R-:W-:Y:S01]  /*02f0*/  IADD3 R0, PT, PT, R0, 0x1, RZ ;  /* 0x0000000100007810 */ /* 0x000fe20007ffe0ff */
[----:B------:R-:W-:-:S03]  /*0300*/  VIADD R7, R7, 0x1 ;  /* 0x0000000107077836 */ /* 0x000fc60000000000 */
[----:B------:R-:W-:Y:S01]  /*0310*/  ISETP.NE.AND P0, PT, R0, RZ, PT ;  /* 0x000000ff0000720c */ /* 0x000fe20003f05270 */
[----:B--2---:R-:W-:-:S05]  /*0320*/  FADD R13, R4, R13 ;  /* 0x0000000d040d7221 */ /* 0x004fca0000000000 */
[----:B------:R3:W-:Y:S07]  /*0330*/  STG.E desc[UR4][R2.64], R13 ;  /* 0x0000000d02007986 */ /* 0x0007ee000c101904 */
[----:B------:R-:W-:Y:S05]  /*0340*/  @P0 BRA `(.L_x_11) ;  /* 0xfffffffc00d80947 */ /* 0x000fea000383ffff */
.L_x_10:
[----:B0-----:R-:W-:Y:S05]  /*0350*/  @P1 EXIT ;  /* 0x000000000000194d */ /* 0x001fea0003800000 */
[----:B------:R-:W0:Y:S01]  /*0360*/  LDC.64 R4, c[0x0][0x388] ;  /* 0x0000e200ff047b82 */ /* 0x000e220000000a00 */
[----:B------:R-:W-:-:S04]  /*0370*/  IADD3 R0, PT, PT, -R6, R7, RZ ;  /* 0x0000000706007210 */ /* 0x000fc80007ffe1ff */
[----:B------:R-:W-:-:S03]  /*0380*/  ISETP.GE.AND P0, PT, R0, RZ, PT ;  /* 0x000000ff0000720c */ /* 0x000fc60003f06270 */
[----:B---3--:R-:W1:Y:S01]  /*0390*/  LDC.64 R2, c[0x0][0x390] ;  /* 0x0000e400ff027b82 */ /* 0x008e620000000a00 */
[----:B0-----:R-:W-:-:S04]  /*03a0*/  IADD3 R4, P1, PT, R4, 0x8, RZ ;  /* 0x0000000804047810 */ /* 0x001fc80007f3e0ff */
[----:B------:R-:W-:Y:S02]  /*03b0*/  IADD3.X R5, PT, PT, RZ, R5, RZ, P1, !PT ;  /* 0x00000005ff057210 */ /* 0x000fe40000ffe4ff */
[----:B-1----:R-:W-:-:S04]  /*03c0*/  IADD3 R2, P2, PT, R2, 0x8, RZ ;  /* 0x0000000802027810 */ /* 0x002fc80007f5e0ff */
[----:B------:R-:W-:Y:S01]  /*03d0*/  IADD3.X R3, PT, PT, RZ, R3, RZ, P2, !PT ;  /* 0x00000003ff037210 */ /* 0x000fe200017fe4ff */
[----:B------:R-:W-:Y:S08]  /*03e0*/  @P0 BRA `(.L_x_12) ;  /* 0x0000000800040947 */ /* 0x000ff00003800000 */
[----:B------:R-:W-:Y:S02]  /*03f0*/  IADD3 R6, PT, PT, -R0, RZ, RZ ;  /* 0x000000ff00067210 */ /* 0x000fe40007ffe1ff */
[----:B------:R-:W-:Y:S02]  /*0400*/  PLOP3.LUT P0, PT, PT, PT, PT, 0x80, 0x8 ;  /* 0x000000000008781c */ /* 0x000fe40003f0f070 */
[----:B------:R-:W-:-:S13]  /*0410*/  ISETP.GT.AND P1, PT, R6, 0xc, PT ;  /* 0x0000000c0600780c */ /* 0x000fda0003f24270 */
[----:B------:R-:W-:Y:S05]  /*0420*/  @!P1 BRA `(.L_x_13) ;  /* 0x0000000400409947 */ /* 0x000fea0003800000 */
[----:B------:R-:W-:-:S13]  /*0430*/  PLOP3.LUT P0, PT, PT, PT, PT, 0x8, 0x80 ;  /* 0x000000000080781c */ /* 0x000fda0003f0e170 */
.L_x_14:
[----:B0-----:R-:W-:-:S04]  /*0440*/  IMAD.WIDE R10, R7, 0x4, R4 ;  /* 0x00000004070a7825 */ /* 0x001fc800078e0204 */
[----:B------:R-:W-:Y:S01]  /*0450*/  IMAD.WIDE R8, R7, 0x4, R2 ;  /* 0x0000000407087825 */ /* 0x000fe200078e0202 */
[----:B------:R-:W2:Y:S04]  /*0460*/  LDG.E R6, desc[UR4][R10.64+-0x8] ;  /* 0xfffff8040a067981 */ /* 0x000ea8000c1e1900 */
[----:B------:R-:W2:Y:S04]  /*0470*/  LDG.E R13, desc[UR4][R8.64+-0x8] ;  /* 0xfffff804080d7981 */ /* 0x000ea8000c1e1900 */
[----:B------:R-:W3:Y:S01]  /*0480*/  LDG.E R15, desc[UR4][R8.64+-0x4] ;  /* 0xfffffc04080f7981 */ /* 0x000ee2000c1e1900 */
[----:B--2---:R-:W-:-:S05]  /*0490*/  FADD R13, R6, R13 ;  /* 0x0000000d060d7221 */ /* 0x004fca0000000000 */
[----:B------:R0:W-:Y:S04]  /*04a0*/  STG.E desc[UR4][R8.64+-0x8], R13 ;  /* 0xfffff80d08007986 */ /* 0x0001e8000c101904 */
[----:B------:R-:W3:Y:S02]  /*04b0*/  LDG.E R6, desc[UR4][R10.64+-0x4] ;  /* 0xfffffc040a067981 */ /* 0x000ee4000c1e1900 */
[----:B---3--:R-:W-:Y:S02]  /*04c0*/  FADD R17, R6, R15 ;  /* 0x0000000f06117221 */ /* 0x008fe40000000000 */
[----:B------:R-:W2:Y:S04]  /*04d0*/  LDG.E R15, desc[UR4][R8.64] ;  /* 0x00000004080f7981 */ /* 0x000ea8000c1e1900 */
[----:B------:R1:W-:Y:S04]  /*04e0*/  STG.E desc[UR4][R8.64+-0x4], R17 ;  /* 0xfffffc1108007986 */ /* 0x0003e8000c101904 */
[----:B------:R-:W2:Y:S02]  /*04f0*/  LDG.E R6, desc[UR4][R10.64] ;  /* 0x000000040a067981 */ /* 0x000ea4000c1e1900 */
[----:B--2---:R-:W-:-:S02]  /*0500*/  FADD R19, R6, R15 ;  /* 0x0000000f06137221 */ /* 0x004fc40000000000 */
[----:B------:R-:W2:Y:S04]  /*0510*/  LDG.E R15, desc[UR4][R8.64+0x4] ;  /* 0x00000404080f7981 */ /* 0x000ea8000c1e1900 */
[----:B------:R-:W-:Y:S04]  /*0520*/  STG.E desc[UR4][R8.64], R19 ;  /* 0x0000001308007986 */ /* 0x000fe8000c101904 */
[----:B------:R-:W2:Y:S01]  /*0530*/  LDG.E R6, desc[UR4][R10.64+0x4] ;  /* 0x000004040a067981 */ /* 0x000ea2000c1e1900 */
[----:B------:R-:W-:-:S05]  /*0540*/  IADD3 R23, PT, PT, R7, 0x4, RZ ;  /* 0x0000000407177810 */ /* 0x000fca0007ffe0ff */
[----:B0-----:R-:W-:-:S04]  /*0550*/  IMAD.WIDE R12, R23, 0x4, R2 ;  /* 0x00000004170c7825 */ /* 0x001fc800078e0202 */
[----:B--2---:R-:W-:Y:S01]  /*0560*/  FADD R21, R6, R15 ;  /* 0x0000000f06157221 */ /* 0x004fe20000000000 */
[----:B------:R-:W-:-:S04]  /*0570*/  IMAD.WIDE R14, R23, 0x4, R4 ;  /* 0x00000004170e7825 */ /* 0x000fc800078e0204 */
[----:B------:R0:W-:Y:S04]  /*0580*/  STG.E desc[UR4][R8.64+0x4], R21 ;  /* 0x0000041508007986 */ /* 0x0001e8000c101904 */
[----:B------:R-:W2:Y:S04]  /*0590*/  LDG.E R6, desc[UR4][R14.64+-0x8] ;  /* 0xfffff8040e067981 */ /* 0x000ea8000c1e1900 */
[----:B-1----:R-:W2:Y:S04]  /*05a0*/  LDG.E R17, desc[UR4][R12.64+-0x8] ;  /* 0xfffff8040c117981 */ /* 0x002ea8000c1e1900 */
[----:B------:R-:W3:Y:S04]  /*05b0*/  LDG.E R23, desc[UR4][R12.64+-0x4] ;  /* 0xfffffc040c177981 */ /* 0x000ee8000c1e1900 */
[----:B------:R-:W4:Y:S04]  /*05c0*/  LDG.E R11, desc[UR4][R12.64] ;  /* 0x000000040c0b7981 */ /* 0x000f28000c1e1900 */
[----:B0-----:R-:W5:Y:S01]  /*05d0*/  LDG.E R9, desc[UR4][R12.64+0x4] ;  /* 0x000004040c097981 */ /* 0x001f62000c1e1900 */
[----:B--2---:R-:W-:-:S05]  /*05e0*/  FADD R17, R6, R17 ;  /* 0x0000001106117221 */ /* 0x004fca0000000000 */
[----:B------:R5:W-:Y:S04]  /*05f0*/  STG.E desc[UR4][R12.64+-0x8], R17 ;  /* 0xfffff8110c007986 */ /* 0x000be8000c101904 */
[----:B------:R-:W3:Y:S02]  /*0600*/  LDG.E R6, desc[UR4][R14.64+-0x4] ;  /* 0xfffffc040e067981 */ /* 0x000ee4000c1e1900 */
[----:B---3--:R-:W-:-:S05]  /*0610*/  FADD R23, R6, R23 ;  /* 0x0000001706177221 */ /* 0x008fca0000000000 */
[----:B------:R0:W-:Y:S04]  /*0620*/  STG.E desc[UR4][R12.64+-0x4], R23 ;  /* 0xfffffc170c007986 */ /* 0x0001e8000c101904 */
[----:B------:R-:W4:Y:S02]  /*0630*/  LDG.E R6, desc[UR4][R14.64] ;  /* 0x000000040e067981 */ /* 0x000f24000c1e1900 */
[----:B----4-:R-:W-:-:S05]  /*0640*/  FADD R19, R6, R11 ;  /* 0x0000000b06137221 */ /* 0x010fca0000000000 */
[----:B------:R-:W-:Y:S04]  /*0650*/  STG.E desc[UR4][R12.64], R19 ;  /* 0x000000130c007986 */ /* 0x000fe8000c101904 */
[----:B------:R-:W5:Y:S01]  /*0660*/  LDG.E R6, desc[UR4][R14.64+0x4] ;  /* 0x000004040e067981 */ /* 0x000f62000c1e1900 */
[----:B------:R-:W-:-:S05]  /*0670*/  IADD3 R21, PT, PT, R7, 0x8, RZ ;  /* 0x0000000807157810 */ /* 0x000fca0007ffe0ff */
[----:B------:R-:W-:-:S04]  /*0680*/  IMAD.WIDE R10, R21, 0x4, R4 ;  /* 0x00000004150a7825 */ /* 0x000fc800078e0204 */
[----:B-----5:R-:W-:Y:S01]  /*0690*/  FADD R17, R6, R9 ;  /* 0x0000000906117221 */ /* 0x020fe20000000000 */
[----:B------:R-:W-:-:S04]  /*06a0*/  IMAD.WIDE R8, R21, 0x4, R2 ;  /* 0x0000000415087825 */ /* 0x000fc800078e0202 */
[----:B------:R1:W-:Y:S04]  /*06b0*/  STG.E desc[UR4][R12.64+0x4], R17 ;  /* 0x000004110c007986 */ /* 0x0003e8000c101904 */
[----:B------:R-:W2:Y:S04]  /*06c0*/  LDG.E R6, desc[UR4][R10.64+-0x8] ;  /* 0xfffff8040a067981 */ /* 0x000ea8000c1e1900 */
[----:B------:R-:W2:Y:S04]  /*06d0*/  LDG.E R21, desc[UR4][R8.64+-0x8] ;  /* 0xfffff80408157981 */ /* 0x000ea8000c1e1900 */
[----:B0-----:R-:W3:Y:S04]  /*06e0*/  LDG.E R23, desc[UR4][R8.64+-0x4] ;  /* 0xfffffc0408177981 */ /* 0x001ee8000c1e1900 */
[----:B------:R-:W4:Y:S04]  /*06f0*/  LDG.E R15, desc[UR4][R8.64] ;  /* 0x00000004080f7981 */ /* 0x000f28000c1e1900 */
[----:B-1----:R-:W5:Y:S01]  /*0700*/  LDG.E R13, desc[UR4][R8.64+0x4] ;  /* 0x00000404080d7981 */ /* 0x002f62000c1e1900 */
        /* <DEDUP_REMOVED lines=9> */
[----:B------:R-:W-:Y:S01]  /*07a0*/  IADD3 R15, PT, PT, R7, 0xc, RZ ;  /* 0x0000000c070f7810 */ /* 0x000fe20007ffe0ff */
[----:B-----5:R-:W-:-:S04]  /*07b0*/  FADD R19, R6, R13 ;  /* 0x0000000d06137221 */ /* 0x020fc80000000000 */
[----:B------:R-:W-:-:S04]  /*07c0*/  IMAD.WIDE R12, R15, 0x4, R4 ;  /* 0x000000040f0c7825 */ /* 0x000fc800078e0204 */
[----:B------:R-:W-:Y:S01]  /*07d0*/  IMAD.WIDE R14, R15, 0x4, R2 ;  /* 0x000000040f0e7825 */ /* 0x000fe200078e0202 */
[----:B------:R2:W-:Y:S04]  /*07e0*/  STG.E desc[UR4][R8.64+0x4], R19 ;  /* 0x0000041308007986 */ /* 0x0005e8000c101904 */
[----:B------:R-:W3:Y:S04]  /*07f0*/  LDG.E R6, desc[UR4][R12.64+-0x8] ;  /* 0xfffff8040c067981 */ /* 0x000ee8000c1e1900 */
[----:B0-----:R-:W3:Y:S04]  /*0800*/  LDG.E R21, desc[UR4][R14.64+-0x8] ;  /* 0xfffff8040e157981 */ /* 0x001ee8000c1e1900 */
[----:B-1----:R-:W4:Y:S04]  /*0810*/  LDG.E R23, desc[UR4][R14.64+-0x4] ;  /* 0xfffffc040e177981 */ /* 0x002f28000c1e1900 */
[----:B------:R-:W5:Y:S04]  /*0820*/  LDG.E R11, desc[UR4][R14.64] ;  /* 0x000000040e0b7981 */ /* 0x000f68000c1e1900 */
[----:B--2---:R-:W2:Y:S01]  /*0830*/  LDG.E R9, desc[UR4][R14.64+0x4] ;  /* 0x000004040e097981 */ /* 0x004ea2000c1e1900 */
[----:B---3--:R-:W-:-:S05]  /*0840*/  FADD R21, R6, R21 ;  /* 0x0000001506157221 */ /* 0x008fca0000000000 */
[----:B------:R0:W-:Y:S04]  /*0850*/  STG.E desc[UR4][R14.64+-0x8], R21 ;  /* 0xfffff8150e007986 */ /* 0x0001e8000c101904 */
[----:B------:R-:W4:Y:S02]  /*0860*/  LDG.E R6, desc[UR4][R12.64+-0x4] ;  /* 0xfffffc040c067981 */ /* 0x000f24000c1e1900 */
[----:B----4-:R-:W-:-:S05]  /*0870*/  FADD R23, R6, R23 ;  /* 0x0000001706177221 */ /* 0x010fca0000000000 */
[----:B------:R0:W-:Y:S04]  /*0880*/  STG.E desc[UR4][R14.64+-0x4], R23 ;  /* 0xfffffc170e007986 */ /* 0x0001e8000c101904 */
[----:B------:R-:W5:Y:S01]  /*0890*/  LDG.E R6, desc[UR4][R12.64] ;  /* 0x000000040c067981 */ /* 0x000f62000c1e1900 */
[----:B------:R-:W-:Y:S02]  /*08a0*/  VIADD R0, R0, 0x10 ;  /* 0x0000001000007836 */ /* 0x000fe40000000000 */
[----:B-----5:R-:W-:-:S05]  /*08b0*/  FADD R11, R6, R11 ;  /* 0x0000000b060b7221 */ /* 0x020fca0000000000 */
[----:B------:R0:W-:Y:S04]  /*08c0*/  STG.E desc[UR4][R14.64], R11 ;  /* 0x0000000b0e007986 */ /* 0x0001e8000c101904 */
[----:B------:R-:W2:Y:S01]  /*08d0*/  LDG.E R6, desc[UR4][R12.64+0x4] ;  /* 0x000004040c067981 */ /* 0x000ea2000c1e1900 */
[----:B------:R-:W-:Y:S02]  /*08e0*/  ISETP.GE.AND P1, PT, R0, -0xc, PT ;  /* 0xfffffff40000780c */ /* 0x000fe40003f26270 */
[----:B------:R-:W-:Y:S01]  /*08f0*/  IADD3 R7, PT, PT, R7, 0x10, RZ ;  /* 0x0000001007077810 */ /* 0x000fe20007ffe0ff */
[----:B--2---:R-:W-:-:S05]  /*0900*/  FADD R9, R6, R9 ;  /* 0x0000000906097221 */ /* 0x004fca0000000000 */
[----:B------:R0:W-:Y:S05]  /*0910*/  STG.E desc[UR4][R14.64+0x4], R9 ;  /* 0x000004090e007986 */ /* 0x0001ea000c101904 */
[----:B------:R-:W-:Y:S05]  /*0920*/  @!P1 BRA `(.L_x_14) ;  /* 0xfffffff800c49947 */ /* 0x000fea000383ffff */
.L_x_13:
[----:B------:R-:W-:-:S04]  /*0930*/  IADD3 R6, PT, PT, -R0, RZ, RZ ;  /* 0x000000ff00067210 */ /* 0x000fc80007ffe1ff */
[----:B------:R-:W-:-:S13]  /*0940*/  ISETP.GT.AND P1, PT, R6, 0x4, PT ;  /* 0x000000040600780c */ /* 0x000fda0003f24270 */
[----:B------:R-:W-:Y:S05]  /*0950*/  @!P1 BRA `(.L_x_15) ;  /* 0x0000000000a09947 */ /* 0x000fea0003800000 */
        /* <DEDUP_REMOVED lines=35> */
[----:B------:R-:W-:Y:S02]  /*0b90*/  PLOP3.LUT P0, PT, PT, PT, PT, 0x8, 0x80 ;  /* 0x000000000080781c */ /* 0x000fe40003f0e170 */
[----:B------:R-:W-:Y:S02]  /*0ba0*/  IADD3 R0, PT, PT, R0, 0x8, RZ ;  /* 0x0000000800007810 */ /* 0x000fe40007ffe0ff */
[----:B------:R-:W-:Y:S01]  /*0bb0*/  IADD3 R7, PT, PT, R7, 0x8, RZ ;  /* 0x0000000807077810 */ /* 0x000fe20007ffe0ff */
[----:B-----5:R-:W-:-:S05]  /*0bc0*/  FADD R9, R6, R9 ;  /* 0x0000000906097221 */ /* 0x020fca0000000000 */
[----:B------:R1:W-:Y:S03]  /*0bd0*/  STG.E desc[UR4][R14.64+0x4], R9 ;  /* 0x000004090e007986 */ /* 0x0003e6000c101904 */
.L_x_15:
[----:B------:R-:W-:-:S13]  /*0be0*/  ISETP.NE.OR P0, PT, R0, RZ, P0 ;  /* 0x000000ff0000720c */ /* 0x000fda0000705670 */
[----:B------:R-:W-:Y:S05]  /*0bf0*/  @!P0 EXIT ;  /* 0x000000000000894d */ /* 0x000fea0003800000 */
.L_x_12:
[----:B01----:R-:W-:-:S04]  /*0c00*/  IMAD.WIDE R10, R7, 0x4, R4 ;  /* 0x00000004070a7825 */ /* 0x003fc800078e0204 */
[----:B--2---:R-:W-:Y:S01]  /*0c10*/  IMAD.WIDE R8, R7, 0x4, R2 ;  /* 0x0000000407087825 */ /* 0x004fe200078e0202 */
        /* <DEDUP_REMOVED lines=10> */
[----:B------:R-:W4:Y:S01]  /*0cc0*/  LDG.E R6, desc[UR4][R10.64] ;  /* 0x000000040a067981 */ /* 0x000f22000c1e1900 */
[----:B------:R-:W-:Y:S01]  /*0cd0*/  IADD3 R0, PT, PT, R0, 0x4, RZ ;  /* 0x0000000400007810 */ /* 0x000fe20007ffe0ff */
[----:B----4-:R-:W-:-:S05]  /*0ce0*/  FADD R17, R6, R17 ;  /* 0x0000001106117221 */ /* 0x010fca0000000000 */
[----:B------:R2:W-:Y:S04]  /*0cf0*/  STG.E desc[UR4][R8.64], R17 ;  /* 0x0000001108007986 */ /* 0x0005e8000c101904 */
[----:B------:R-:W5:Y:S01]  /*0d00*/  LDG.E R6, desc[UR4][R10.64+0x4] ;  /* 0x000004040a067981 */ /* 0x000f62000c1e1900 */
[----:B------:R-:W-:Y:S02]  /*0d10*/  ISETP.NE.AND P0, PT, R0, RZ, PT ;  /* 0x000000ff0000720c */ /* 0x000fe40003f05270 */
[----:B------:R-:W-:Y:S01]  /*0d20*/  IADD3 R7, PT, PT, R7, 0x4, RZ ;  /* 0x0000000407077810 */ /* 0x000fe20007ffe0ff */
[----:B-----5:R-:W-:-:S05]  /*0d30*/  FADD R19, R6, R19 ;  /* 0x0000001306137221 */ /* 0x020fca0000000000 */
[----:B------:R2:W-:Y:S05]  /*0d40*/  STG.E desc[UR4][R8.64+0x4], R19 ;  /* 0x0000041308007986 */ /* 0x0005ea000c101904 */
[----:B------:R-:W-:Y:S05]  /*0d50*/  @P0 BRA `(.L_x_12) ;  /* 0xfffffffc00a80947 */ /* 0x000fea000383ffff */
[----:B------:R-:W-:Y:S05]  /*0d60*/  EXIT ;  /* 0x000000000000794d */ /* 0x000fea0003800000 */
.L_x_16:
        /* <DEDUP_REMOVED lines=9> */
.L_x_25:


//--------------------- .text._Z10addGPU_1_1iPfS_ --------------------------
	.section	.text._Z10addGPU_1_1iPfS_,"ax",@progbits
	.align	128
        .global         _Z10addGPU_1_1iPfS_
        .type           _Z10addGPU_1_1iPfS_,@function
        .size           _Z10addGPU_1_1iPfS_,(.L_x_26 - _Z10addGPU_1_1iPfS_)
        .other          _Z10addGPU_1_1iPfS_,@"STO_CUDA_ENTRY STV_DEFAULT"
_Z10addGPU_1_1iPfS_:
.text._Z10addGPU_1_1iPfS_:
[----:B------:R-:W-:Y:S08]  /*0000*/  LDC R1, c[0x0][0x37c] ;  /* 0x0000df00ff017b82 */ /* 0x000ff00000000800 */
[----:B------:R-:W0:Y:S02]  /*0010*/  LDC R6, c[0x0][0x380] ;  /* 0x0000e000ff067b82 */ /* 0x000e240000000800 */
[----:B0-----:R-:W-:-:S13]  /*0020*/  ISETP.GE.AND P0, PT, R6, 0x1, PT ;  /* 0x000000010600780c */ /* 0x001fda0003f06270 */
[----:B------:R-:W-:Y:S05]  /*0030*/  @!P0 EXIT ;  /* 0x000000000000894d */ /* 0x000fea0003800000 */
[C---:B------:R-:W-:Y:S01]  /*0040*/  ISETP.GE.U32.AND P1, PT, R6.reuse, 0x10, PT ;  /* 0x000000100600780c */ /* 0x040fe20003f26070 */
[----:B------:R-:W0:Y:S01]  /*0050*/  LDCU.64 UR8, c[0x0][0x358] ;  /* 0x00006b00ff0877ac */ /* 0x000e220008000a00 */
[----:B------:R-:W-:Y:S01]  /*0060*/  LOP3.LUT R10, R6, 0xf, RZ, 0xc0, !PT ;  /* 0x0000000f060a7812 */ /* 0x000fe200078ec0ff */
[----:B------:R-:W-:-:S03]  /*0070*/  HFMA2 R0, -RZ, RZ, 0, 0 ;  /* 0x00000000ff007431 */ /* 0x000fc600000001ff */
[----:B------:R-:W-:-:S07]  /*0080*/  ISETP.NE.AND P0, PT, R10, RZ, PT ;  /* 0x000000ff0a00720c */ /* 0x000fce0003f05270 */
[----:B------:R-:W-:Y:S06]  /*0090*/  @!P1 BRA `(.L_x_17) ;  /* 0x0000000400589947 */ /* 0x000fec0003800000 */
[----:B------:R-:W1:Y:S01]  /*00a0*/  LDCU.64 UR6, c[0x0][0x388] ;  /* 0x00007100ff0677ac */ /* 0x000e620008000a00 */
[----:B------:R-:W-:Y:S01]  /*00b0*/  LOP3.LUT R0, R6, 0x7ffffff0, RZ, 0xc0, !PT ;  /* 0x7ffffff006007812 */ /* 0x000fe200078ec0ff */
[----:B------:R-:W2:Y:S03]  /*00c0*/  LDCU.64 UR4, c[0x0][0x390] ;  /* 0x00007200ff0477ac */ /* 0x000ea60008000a00 */
[----:B------:R-:W-:Y:S01]  /*00d0*/  IADD3 R7, PT, PT, -R0, RZ, RZ ;  /* 0x000000ff00077210 */ /* 0x000fe20007ffe1ff */
[----:B-1----:R-:W-:Y:S02]  /*00e0*/  UIADD3 UR6, UP0, UPT, UR6, 0x20, URZ ;  /* 0x0000002006067890 */ /* 0x002fe4000ff1e0ff */
[----:B--2---:R-:W-:Y:S02]  /*00f0*/  UIADD3 UR4, UP1, UPT, UR4, 0x20, URZ ;  /* 0x0000002004047890 */ /* 0x004fe4000ff3e0ff */
[----:B------:R-:W-:-:S02]  /*0100*/  UIADD3.X UR7, UPT, UPT, URZ, UR7, URZ, UP0, !UPT ;  /* 0x00000007ff077290 */ /* 0x000fc400087fe4ff */
[----:B------:R-:W-:Y:S01]  /*0110*/  MOV R12, UR6 ;  /* 0x00000006000c7c02 */ /* 0x000fe20008000f00 */
[----:B------:R-:W-:Y:S01]  /*0120*/  UIADD3.X UR5, UPT, UPT, URZ, UR5, URZ, UP1, !UPT ;  /* 0x00000005ff057290 */ /* 0x000fe20008ffe4ff */
[----:B------:R-:W-:Y:S02]  /*0130*/  MOV R8, UR4 ;  /* 0x0000000400087c02 */ /* 0x000fe40008000f00 */
[----:B------:R-:W-:-:S03]  /*0140*/  MOV R3, UR7 ;  /* 0x0000000700037c02 */ /* 0x000fc60008000f00 */
[----:B------:R-:W-:-:S07]  /*0150*/  MOV R9, UR5 ;  /* 0x0000000500097c02 */ /* 0x000fce0008000f00 */
.L_x_18:
[----:B------:R-:W-:Y:S02]  /*0160*/  MOV R2, R12 ;  /* 0x0000000c00027202 */ /* 0x000fe40000000f00 */
[----:B-1----:R-:W-:Y:S02]  /*0170*/  MOV R4, R8 ;  /* 0x0000000800047202 */ /* 0x002fe40000000f00 */
[----:B------:R-:W-:Y:S01]  /*0180*/  MOV R5, R9 ;  /* 0x0000000900057202 */ /* 0x000fe20000000f00 */
[----:B0-----:R-:W2:Y:S04]  /*0190*/  LDG.E R8, desc[UR8][R2.64+-0x20] ;  /* 0xffffe00802087981 */ /* 0x001ea8000c1e1900 */
[----:B------:R-:W2:Y:S04]  /*01a0*/  LDG.E R9, desc[UR8][R4.64+-0x20] ;  /* 0xffffe00804097981 */ /* 0x000ea8000c1e1900 */
[----:B------:R-:W3:Y:S04]  /*01b0*/  LDG.E R11, desc[UR8][R4.64+-0x1c] ;  /* 0xffffe408040b7981 */ /* 0x000ee8000c1e1900 */
[----:B------:R-:W4:Y:S04]  /*01c0*/  LDG.E R13, desc[UR8][R4.64+-0x18] ;  /* 0xffffe808040d7981 */ /* 0x000f28000c1e1900 */
[----:B------:R-:W5:Y:S01]  /*01d0*/  LDG.E R15, desc[UR8][R4.64+-0x14] ;  /* 0xffffec08040f7981 */ /* 0x000f62000c1e1900 */
[----:B--2---:R-:W-:-:S05]  /*01e0*/  FADD R9, R8, R9 ;  /* 0x0000000908097221 */ /* 0x004fca0000000000 */
[----:B------:R0:W-:Y:S04]  /*01f0*/  STG.E desc[UR8][R4.64+-0x20], R9 ;  /* 0xffffe00904007986 */ /* 0x0001e8000c101908 */
[----:B------:R-:W3:Y:S04]  /*0200*/  LDG.E R8, desc[UR8][R2.64+-0x1c] ;  /* 0xffffe40802087981 */ /* 0x000ee8000c1e1900 */
[----:B0-----:R-:W2:Y:S01]  /*0210*/  LDG.E R9, desc[UR8][R4.64+-0x10] ;  /* 0xfffff00804097981 */ /* 0x001ea2000c1e1900 */
[----:B---3--:R-:W-:-:S05]  /*0220*/  FADD R11, R8, R11 ;  /* 0x0000000b080b7221 */ /* 0x008fca0000000000 */
[----:B------:R0:W-:Y:S04]  /*0230*/  STG.E desc[UR8][R4.64+-0x1c], R11 ;  /* 0xffffe40b04007986 */ /* 0x0001e8000c101908 */
[----:B------:R-:W4:Y:S04]  /*0240*/  LDG.E R8, desc[UR8][R2.64+-0x18] ;  /* 0xffffe80802087981 */ /* 0x000f28000c1e1900 */
[----:B0-----:R-:W3:Y:S01]  /*0250*/  LDG.E R11, desc[UR8][R4.64+-0xc] ;  /* 0xfffff408040b7981 */ /* 0x001ee2000c1e1900 */
[----:B----4-:R-:W-:-:S05]  /*0260*/  FADD R13, R8, R13 ;  /* 0x0000000d080d7221 */ /* 0x010fca0000000000 */
[----:B------:R0:W-:Y:S04]  /*0270*/  STG.E desc[UR8][R4.64+-0x18], R13 ;  /* 0xffffe80d04007986 */ /* 0x0001e8000c101908 */
[----:B------:R-:W5:Y:S04]  /*0280*/  LDG.E R8, desc[UR8][R2.64+-0x14] ;  /* 0xffffec0802087981 */ /* 0x000f68000c1e1900 */
[----:B0-----:R-:W4:Y:S01]  /*0290*/  LDG.E R13, desc[UR8][R4.64+-0x8] ;  /* 0xfffff808040d7981 */ /* 0x001f22000c1e1900 */
[----:B-----5:R-:W-:-:S05]  /*02a0*/  FADD R15, R8, R15 ;  /* 0x0000000f080f7221 */ /* 0x020fca0000000000 */
[----:B------:R0:W-:Y:S04]  /*02b0*/  STG.E desc[UR8][R4.64+-0x14], R15 ;  /* 0xffffec0f04007986 */ /* 0x0001e8000c101908 */
[----:B------:R-:W2:Y:S04]  /*02c0*/  LDG.E R8, desc[UR8][R2.64+-0x10] ;  /* 0xfffff00802087981 */ /* 0x000ea8000c1e1900 */
[----:B0-----:R-:W5:Y:S01]  /*02d0*/  LDG.E R15, desc[UR8][R4.64+-0x4] ;  /* 0xfffffc08040f7981 */ /* 0x001f62000c1e1900 */
        /* <DEDUP_REMOVED lines=41> */
[----:B------:R2:W5:Y:S01]  /*0570*/  LDG.E R8, desc[UR8][R2.64+0x1c] ;  /* 0x00001c0802087981 */ /* 0x000562000c1e1900 */
[----:B------:R-:W-:Y:S02]  /*0580*/  ISETP.NE.AND P1, PT, R7, RZ, PT ;  /* 0x000000ff0700720c */ /* 0x000fe40003f25270 */
[----:B------:R-:W-:-:S05]  /*0590*/  IADD3 R12, P2, PT, R2, 0x40, RZ ;  /* 0x00000040020c7810 */ /* 0x000fca0007f5e0ff */
[----:B--2---:R-:W-:Y:S02]  /*05a0*/  IMAD.X R3, RZ, RZ, R3, P2 ;  /* 0x000000ffff037224 */ /* 0x004fe400010e0603 */
[----:B-----5:R-:W-:Y:S01]  /*05b0*/  FADD R15, R8, R15 ;  /* 0x0000000f080f7221 */ /* 0x020fe20000000000 */
[----:B------:R-:W-:-:S04]  /*05c0*/  IADD3 R8, P3, PT, R4, 0x40, RZ ;  /* 0x0000004004087810 */ /* 0x000fc80007f7e0ff */
[----:B------:R1:W-:Y:S01]  /*05d0*/  STG.E desc[UR8][R4.64+0x1c], R15 ;  /* 0x00001c0f04007986 */ /* 0x0003e2000c101908 */
[----:B0-----:R-:W-:Y:S01]  /*05e0*/  IADD3.X R9, PT, PT, RZ, R5, RZ, P3, !PT ;  /* 0x00000005ff097210 */ /* 0x001fe20001ffe4ff */
[----:B------:R-:W-:Y:S07]  /*05f0*/  @P1 BRA `(.L_x_18) ;  /* 0xfffffff800d81947 */ /* 0x000fee000383ffff */
.L_x_17:
[----:B0-----:R-:W-:Y:S05]  /*0600*/  @!P0 EXIT ;  /* 0x000000000000894d */ /* 0x001fea0003800000 */
[----:B------:R-:W-:Y:S02]  /*0610*/  ISETP.GE.U32.AND P0, PT, R10, 0x8, PT ;  /* 0x000000080a00780c */ /* 0x000fe40003f06070 */
[----:B------:R-:W-:-:S04]  /*0620*/  LOP3.LUT R12, R6, 0x7, RZ, 0xc0, !PT ;  /* 0x00000007060c7812 */ /* 0x000fc800078ec0ff */
[----:B------:R-:W-:-:S07]  /*0630*/  ISETP.NE.AND P1, PT, R12, RZ, PT ;  /* 0x000000ff0c00720c */ /* 0x000fce0003f25270 */
[----:B------:R-:W-:Y:S06]  /*0640*/  @!P0 BRA `(.L_x_19) ;  /* 0x0000000000948947 */ /* 0x000fec0003800000 */
[----:B------:R-:W0:Y:S08]  /*0650*/  LDC.64 R2, c[0x0][0x388] ;  /* 0x0000e200ff027b82 */ /* 0x000e300000000a00 */
[----:B-1----:R-:W1:Y:S01]  /*0660*/  LDC.64 R4, c[0x0][0x390] ;  /* 0x0000e400ff047b82 */ /* 0x002e620000000a00 */
[----:B0-----:R-:W-:-:S05]  /*0670*/  IMAD.WIDE.U32 R2, R0, 0x4, R2 ;  /* 0x0000000400027825 */ /* 0x001fca00078e0002 */
[----:B------:R-:W2:Y:S01]  /*0680*/  LDG.E R7, desc[UR8][R2.64] ;  /* 0x0000000802077981 */ /* 0x000ea2000c1e1900 */
[----:B-1----:R-:W-:-:S05]  /*0690*/  IMAD.WIDE.U32 R4, R0, 0x4, R4 ;  /* 0x0000000400047825 */ /* 0x002fca00078e0004 */
[----:B------:R-:W2:Y:S04]  /*06a0*/  LDG.E R8, desc[UR8][R4.64] ;  /* 0x0000000804087981 */ /* 0x000ea8000c1e1900 */
[----:B------:R-:W3:Y:S04]  /*06b0*/  LDG.E R9, desc[UR8][R4.64+0x4] ;  /* 0x0000040804097981 */ /* 0x000ee8000c1e1900 */
[----:B------:R-:W4:Y:S04]  /*06c0*/  LDG.E R11, desc[UR8][R4.64+0x8] ;  /* 0x00000808040b7981 */ /* 0x000f28000c1e1900 */
[----:B------:R-:W5:Y:S01]  /*06d0*/  LDG.E R13, desc[UR8][R4.64+0xc] ;  /* 0x00000c08040d7981 */ /* 0x000f62000c1e1900 */
[----:B--2---:R-:W-:-:S05]  /*06e0*/  FADD R7, R7, R8 ;  /* 0x0000000807077221 */ /* 0x004fca0000000000 */
[----:B------:R-:W-:Y:S04]  /*06f0*/  STG.E desc[UR8][R4.64], R7 ;  /* 0x0000000704007986 */ /* 0x000fe8000c101908 */
[----:B------:R-:W3:Y:S02]  /*0700*/  LDG.E R8, desc[UR8][R2.64+0x4] ;  /* 0x0000040802087981 */ /* 0x000ee4000c1e1900 */
[----:B---3--:R-:W-:-:S05]  /*0710*/  FADD R9, R8, R9 ;  /* 0x0000000908097221 */ /* 0x008fca0000000000 */
[----:B------:R0:W-:Y:S04]  /*0720*/  STG.E desc[UR8][R4.64+0x4], R9 ;  /* 0x0000040904007986 */ /* 0x0001e8000c101908 */
[----:B------:R-:W4:Y:S04]  /*0730*/  LDG.E R8, desc[UR8][R2.64+0x8] ;  /* 0x0000080802087981 */ /* 0x000f28000c1e1900 */
[----:B0-----:R-:W2:Y:S01]  /*0740*/  LDG.E R9, desc[UR8][R4.64+0x14] ;  /* 0x0000140804097981 */ /* 0x001ea2000c1e1900 */
[----:B----4-:R-:W-:-:S05]  /*0750*/  FADD R11, R8, R11 ;  /* 0x0000000b080b7221 */ /* 0x010fca0000000000 */
[----:B------:R0:W-:Y:S04]  /*0760*/  STG.E desc[UR8][R4.64+0x8], R11 ;  /* 0x0000080b04007986 */ /* 0x0001e8000c101908 */
[----:B------:R-:W5:Y:S04]  /*0770*/  LDG.E R8, desc[UR8][R2.64+0xc] ;  /* 0x00000c0802087981 */ /* 0x000f68000c1e1900 */
[----:B0-----:R-:W3:Y:S01]  /*0780*/  LDG.E R11, desc[UR8][R4.64+0x18] ;  /* 0x00001808040b7981 */ /* 0x001ee2000c1e1900 */
[----:B-----5:R-:W-:-:S03]  /*0790*/  FADD R13, R8, R13 ;  /* 0x0000000d080d7221 */ /* 0x020fc60000000000 */
[----:B------:R-:W4:Y:S04]  /*07a0*/  LDG.E R8, desc[UR8][R4.64+0x10] ;  /* 0x0000100804087981 */ /* 0x000f28000c1e1900 */
[----:B------:R0:W-:Y:S04]  /*07b0*/  STG.E desc[UR8][R4.64+0xc], R13 ;  /* 0x00000c0d04007986 */ /* 0x0001e8000c101908 */
[----:B------:R-:W4:Y:S04]  /*07c0*/  LDG.E R7, desc[UR8][R2.64+0x10] ;  /* 0x0000100802077981 */ /* 0x000f28000c1e1900 */
[----:B0-----:R-:W5:Y:S01]  /*07d0*/  LDG.E R13, desc[UR8][R4.64+0x1c] ;  /* 0x00001c08040d7981 */ /* 0x001f62000c1e1900 */
[----:B----4-:R-:W-:-:S05]  /*07e0*/  FADD R7, R7, R8 ;  /* 0x0000000807077221 */ /* 0x010fca0000000000 */
[----:B------:R0:W-:Y:S04]  /*07f0*/  STG.E desc[UR8][R4.64+0x10], R7 ;  /* 0x0000100704007986 */ /* 0x0001e8000c101908 */
[----:B------:R-:W2:Y:S02]  /*0800*/  LDG.E R8, desc[UR8][R2.64+0x14] ;  /* 0x0000140802087981 */ /* 0x000ea4000c1e1900 */
[----:B--2---:R-:W-:-:S05]  /*0810*/  FADD R9, R8, R9 ;  /* 0x0000000908097221 */ /* 0x004fca0000000000 */
[----:B------:R0:W-:Y:S04]  /*0820*/  STG.E desc[UR8][R4.64+0x14], R9 ;  /* 0x0000140904007986 */ /* 0x0001e8000c101908 */
[----:B------:R-:W3:Y:S02]  /*0830*/  LDG.E R8, desc[UR8][R2.64+0x18] ;  /* 0x0000180802087981 */ /* 0x000ee4000c1e1900 */
[----:B---3--:R-:W-:-:S05]  /*0840*/  FADD R11, R8, R11 ;  /* 0x0000000b080b7221 */ /* 0x008fca0000000000 */
[----:B------:R0:W-:Y:S04]  /*0850*/  STG.E desc[UR8][R4.64+0x18], R11 ;  /* 0x0000180b04007986 */ /* 0x0001e8000c101908 */
[----:B------:R-:W5:Y:S01]  /*0860*/  LDG.E R8, desc[UR8][R2.64+0x1c] ;  /* 0x00001c0802087981 */ /* 0x000f62000c1e1900 */
[----:B------:R-:W-:Y:S01]  /*0870*/  IADD3 R0, PT, PT, R0, 0x8, RZ ;  /* 0x0000000800007810 */ /* 0x000fe20007ffe0ff */
[----:B-----5:R-:W-:-:S05]  /*0880*/  FADD R13, R8, R13 ;  /* 0x0000000d080d7221 */ /* 0x020fca0000000000 */
[----:B------:R0:W-:Y:S02]  /*0890*/  STG.E desc[UR8][R4.64+0x1c], R13 ;  /* 0x00001c0d04007986 */ /* 0x0001e4000c101908 */
.L_x_19:
[----:B------:R-:W-:Y:S05]  /*08a0*/  @!P1 EXIT ;  /* 0x000000000000994d */ /* 0x000fea0003800000 */
[----:B------:R-:W-:Y:S02]  /*08b0*/  ISETP.GE.U32.AND P0, PT, R12, 0x4, PT ;  /* 0x000000040c00780c */ /* 0x000fe40003f06070 */
[----:B------:R-:W-:-:S04]  /*08c0*/  LOP3.LUT R6, R6, 0x3, RZ, 0xc0, !PT ;  /* 0x0000000306067812 */ /* 0x000fc800078ec0ff */
[----:B------:R-:W-:-:S07]  /*08d0*/  ISETP.NE.AND P1, PT, R6, RZ, PT ;  /* 0x000000ff0600720c */ /* 0x000fce0003f25270 */
[----:B------:R-:W-:Y:S06]  /*08e0*/  @!P0 BRA `(.L_x_20) ;  /* 0x0000000000548947 */ /* 0x000fec0003800000 */
[----:B01----:R-:W0:Y:S08]  /*08f0*/  LDC.64 R4, c[0x0][0x388] ;  /* 0x0000e200ff047b82 */ /* 0x003e300000000a00 */
[----:B------:R-:W1:Y:S01]  /*0900*/  LDC.64 R2, c[0x0][0x390] ;  /* 0x0000e400ff027b82 */ /* 0x000e620000000a00 */
        /* <DEDUP_REMOVED lines=16> */
[----:B------:R-:W-:Y:S01]  /*0a10*/  IADD3 R0, PT, PT, R0, 0x4, RZ ;  /* 0x0000000400007810 */ /* 0x000fe20007ffe0ff */
[----:B-----5:R-:W-:-:S05]  /*0a20*/  FADD R13, R8, R13 ;  /* 0x0000000d080d7221 */ /* 0x020fca0000000000 */
[----:B------:R2:W-:Y:S02]  /*0a30*/  STG.E desc[UR8][R2.64+0xc], R13 ;  /* 0x00000c0d02007986 */ /* 0x0005e4000c101908 */
.L_x_20:
[----:B------:R-:W-:Y:S05]  /*0a40*/  @!P1 EXIT ;  /* 0x000000000000994d */ /* 0x000fea0003800000 */
[----:B--2---:R-:W2:Y:S01]  /*0a50*/  LDC.64 R2, c[0x0][0x390] ;  /* 0x0000e400ff027b82 */ /* 0x004ea20000000a00 */
[----:B------:R-:W-:-:S07]  /*0a60*/  IMAD.MOV R6, RZ, RZ, -R6 ;  /* 0x000000ffff067224 */ /* 0x000fce00078e0a06 */
[----:B01----:R-:W0:Y:S01]  /*0a70*/  LDC.64 R4, c[0x0][0x388] ;  /* 0x0000e200ff047b82 */ /* 0x003e220000000a00 */
[----:B--2---:R-:W-:-:S05]  /*0a80*/  IMAD.WIDE.U32 R2, R0, 0x4, R2 ;  /* 0x0000000400027825 */ /* 0x004fca00078e0002 */
[----:B------:R-:W-:Y:S01]  /*0a90*/  MOV R9, R3 ;  /* 0x0000000300097202 */ /* 0x000fe20000000f00 */
[----:B0-----:R-:W-:Y:S01]  /*0aa0*/  IMAD.WIDE.U32 R4, R0, 0x4, R4 ;  /* 0x0000000400047825 */ /* 0x001fe200078e0004 */
[----:B------:R-:W-:-:S07]  /*0ab0*/  MOV R0, R2 ;  /* 0x0000000200007202 */ /* 0x000fce0000000f00 */
.L_x_21:
[----:B0-----:R-:W-:Y:S02]  /*0ac0*/  MOV R2, R0 ;  /* 0x0000000000027202 */ /* 0x001fe40000000f00 */
[----:B------:R-:W-:Y:S01]  /*0ad0*/  MOV R3, R9 ;  /* 0x0000000900037202 */ /* 0x000fe20000000f00 */
[----:B------:R0:W2:Y:S04]  /*0ae0*/  LDG.E R0, desc[UR8][R4.64] ;  /* 0x0000000804007981 */ /* 0x0000a8000c1e1900 */
[----:B------:R-:W2:Y:S01]  /*0af0*/  LDG.E R7, desc[UR8][R2.64] ;  /* 0x0000000802077981 */ /* 0x000ea2000c1e1900 */
[----:B------:R-:W-:-:S04]  /*0b00*/  IADD3 R6, PT, PT, R6, 0x1, RZ ;  /* 0x0000000106067810 */ /* 0x000fc80007ffe0ff */
[----:B------:R-:W-:Y:S02]  /*0b10*/  ISETP.NE.AND P0, PT, R6, RZ, PT ;  /* 0x000000ff0600720c */ /* 0x000fe40003f05270 */
[----:B0-----:R-:W-:-:S04]  /*0b20*/  IADD3 R4, P2, PT, R4, 0x4, RZ ;  /* 0x0000000404047810 */ /* 0x001fc80007f5e0ff */
[----:B------:R-:W-:Y:S01]  /*0b30*/  IADD3.X R5, PT, PT, RZ, R5, RZ, P2, !PT ;  /* 0x00000005ff057210 */ /* 0x000fe200017fe4ff */
[----:B--2---:R-:W-:Y:S01]  /*0b40*/  FADD R7, R0, R7 ;  /* 0x0000000700077221 */ /* 0x004fe20000000000 */
[----:B------:R-:W-:-:S04]  /*0b50*/  IADD3 R0, P1, PT, R2, 0x4, RZ ;  /* 0x0000000402007810 */ /* 0x000fc80007f3e0ff */
[----:B------:R0:W-:Y:S01]  /*0b60*/  STG.E desc[UR8][R2.64], R7 ;  /* 0x0000000702007986 */ /* 0x0001e2000c101908 */
[----:B------:R-:W-:Y:S01]  /*0b70*/  IADD3.X R9, PT, PT, RZ, R3, RZ, P1, !PT ;  /* 0x00000003ff097210 */ /* 0x000fe20000ffe4ff */
[----:B------:R-:W-:Y:S07]  /*0b80*/  @P0 BRA `(.L_x_21) ;  /* 0xfffffffc00cc0947 */ /* 0x000fee000383ffff */
[----:B------:R-:W-:Y:S05]  /*0b90*/  EXIT ;  /* 0x000000000000794d */ /* 0x000fea0003800000 */
.L_x_22:
        /* <DEDUP_REMOVED lines=14> */
.L_x_26:


//--------------------- .nv.shared.reserved.0     --------------------------
	.section	.nv.shared.reserved.0,"aw",@nobits
	.weak		__nv_reservedSMEM_offset_0_alias
	.size		__nv_reservedSMEM_offset_0_alias, 0, 64
	.other		__nv_reservedSMEM_offset_0_alias,@"STO_CUDA_RESERVED_SHARED STV_DEFAULT"
__nv_reservedSMEM_offset_0_alias:
	.zero		0
	.zero		64


//--------------------- .nv.constant0._Z10addGPU_N_NiPfS_ --------------------------
	.section	.nv.constant0._Z10addGPU_N_NiPfS_,"a",@progbits
	.sectionflags	@""
	.align	4
.nv.constant0._Z10addGPU_N_NiPfS_:
	.zero		920


//--------------------- .nv.constant0._Z10addGPU_1_NiPfS_ --------------------------
	.section	.nv.constant0._Z10addGPU_1_NiPfS_,"a",@progbits
	.sectionflags	@""
	.align	4
.nv.constant0._Z10addGPU_1_NiPfS_:
	.zero		920


//--------------------- .nv.constant0._Z10addGPU_N_1iPfS_ --------------------------
	.section	.nv.constant0._Z10addGPU_N_1iPfS_,"a",@progbits
	.sectionflags	@""
	.align	4
.nv.constant0._Z10addGPU_N_1iPfS_:
	.zero		920


//--------------------- .nv.constant0._Z10addGPU_1_1iPfS_ --------------------------
	.section	.nv.constant0._Z10addGPU_1_1iPfS_,"a",@progbits
	.sectionflags	@""
	.align	4
.nv.constant0._Z10addGPU_1_1iPfS_:
	.zero		920


//--------------------- SYMBOLS --------------------------

	.type		.nv.reservedSmem.offset0,@object
	.size		.nv.reservedSmem.offset0,0x4
